def attn_fwd(
    Q,
    K,
    V,
    Out,
    Lse,
    sm_scale,
    stride_qz,
    stride_qh,
    stride_qm,
    stride_qk,
    stride_kz,
    stride_kh,
    stride_kn,
    stride_kk,
    stride_vz,
    stride_vh,
    stride_vn,
    stride_vk,
    stride_oz,
    stride_oh,
    stride_om,
    stride_ok,
    seqlen_q,
    seqlen_k,
    BLOCK_M: tl.constexpr,
    BLOCK_N: tl.constexpr,
    HEAD_DIM: tl.constexpr,
    CAUSAL: tl.constexpr,
):
    start_m = tl.program_id(0)
    off_hz = tl.program_id(1)
    q_off = off_hz * stride_qh
    k_off = off_hz * stride_kh
    v_off = off_hz * stride_vh
    offs_m = start_m * BLOCK_M + tl.arange(0, BLOCK_M)
    offs_d = tl.arange(0, HEAD_DIM)
    offs_n = tl.arange(0, BLOCK_N)
    q_ptrs = Q + q_off + offs_m[:, None] * stride_qm + offs_d[None, :] * stride_qk
    k_ptrs = K + k_off + offs_d[:, None] * stride_kk + offs_n[None, :] * stride_kn
    v_ptrs = V + v_off + offs_n[:, None] * stride_vn + offs_d[None, :] * stride_vk
    m_i = tl.full([BLOCK_M], float("-inf"), dtype=tl.float32)
    l_i = tl.zeros([BLOCK_M], dtype=tl.float32) + 1.0
    acc = tl.zeros([BLOCK_M, HEAD_DIM], dtype=tl.float32)
    q = tl.load(q_ptrs)
    acc, l_i, m_i = _attn_fwd_inner(
        acc,
        l_i,
        m_i,
        q,
        k_ptrs,
        v_ptrs,
        sm_scale,
        stride_kn,
        stride_vn,
        start_m,
        seqlen_k,
        BLOCK_M,
        BLOCK_N,
        HEAD_DIM,
        CAUSAL,
    )
    acc = acc / l_i[:, None]
    lse = m_i + tl.math.log2(l_i) / 1.4426950408889634
    o_ptrs = (
        Out
        + off_hz * stride_oh
        + offs_m[:, None] * stride_om
        + offs_d[None, :] * stride_ok
    )
    tl.store(o_ptrs, acc.to(Out.dtype.element_ty))
    tl.store(Lse + off_hz * seqlen_q + offs_m, lse)

# config = {"BLOCK_M": 128, "BLOCK_N": 32, "HEAD_DIM": 256, "arch": "sm_100", "causal": true, "dtype": "fp16", "num_stages": 2, "num_warps": 8}
# arch = sm_100


// ===== COMPILED SASS (sm_100a) =====

	.target	sm_100a

	.elftype	@"ET_EXEC"


//--------------------- .note.nv.tkinfo           --------------------------
	.section	.note.nv.tkinfo,"",@"SHT_NOTE"
	.sectionflags	@"SHF_NOTE_NV_TKINFO"
	.tkinfo
        /*0018*/ 	.word	0x00000081
        /*0030*/ 	.string	""
        /*0030*/ 	.string	"ptxas-blackwell"
        /*0030*/ 	.string	"Cuda compilation tools, release 12.9, V12.9.86"
        /*0030*/ 	.string	"Build cuda_12.9.r12.9/compiler.36037853_0"
        /*0030*/ 	.string	"-v  -suppress-debug-info  -lineinfo  -arch sm_100a "



//--------------------- .note.nv.cuver            --------------------------
	.section	.note.nv.cuver,"",@"SHT_NOTE"
	.sectionflags	@"SHF_NOTE_NV_CUVER"
        /*0018*/ 	.short	0x0001
        /*001a*/ 	.short	0x0064
        /*001c*/ 	.short	0x0001
        /*001e*/ 	.short	0x0000
        /*0020*/ 	.short	0x0001
        /*0022*/ 	.short	0x0000


//--------------------- .nv.info                  --------------------------
	.section	.nv.info,"",@"SHT_CUDA_INFO"
	.align	4


	//----- nvinfo : EIATTR_REGCOUNT
	.align		4
        /*0000*/ 	.byte	0x04, 0x2f
        /*0002*/ 	.short	(.L_5 - .L_4)
	.align		4
.L_4:
        /*0004*/ 	.word	index@(attn_fwd)
        /*0008*/ 	.word	0x000000ff


	//----- nvinfo : EIATTR_FRAME_SIZE
	.align		4
.L_5:
        /*000c*/ 	.byte	0x04, 0x11
        /*000e*/ 	.short	(.L_7 - .L_6)
	.align		4
.L_6:
        /*0010*/ 	.word	index@($__internal_2_$__cuda_sm10x_tcgen05_guardrail_trap_unallocated_columns_being_dealloced)
        /*0014*/ 	.word	0x00000070


	//----- nvinfo : EIATTR_FRAME_SIZE
	.align		4
.L_7:
        /*0018*/ 	.byte	0x04, 0x11
        /*001a*/ 	.short	(.L_9 - .L_8)
	.align		4
.L_8:
        /*001c*/ 	.word	index@($__internal_1_$__cuda_sm10x_tcgen05_guardrail_trap_phase_invalid_during_alloc)
        /*0020*/ 	.word	0x00000070


	//----- nvinfo : EIATTR_FRAME_SIZE
	.align		4
.L_9:
        /*0024*/ 	.byte	0x04, 0x11
        /*0026*/ 	.short	(.L_11 - .L_10)
	.align		4
.L_10:
        /*0028*/ 	.word	index@($__internal_0_$__cuda_sm10x_tcgen05_guardrail_trap_col_being_dealloced_not_returned_by_alloc)
        /*002c*/ 	.word	0x00000070


	//----- nvinfo : EIATTR_FRAME_SIZE
	.align		4
.L_11:
        /*0030*/ 	.byte	0x04, 0x11
        /*0032*/ 	.short	(.L_13 - .L_12)
	.align		4
.L_12:
        /*0034*/ 	.word	index@(attn_fwd)
        /*0038*/ 	.word	0x00000070


	//----- nvinfo : EIATTR_MIN_STACK_SIZE
	.align		4
.L_13:
        /*003c*/ 	.byte	0x04, 0x12
        /*003e*/ 	.short	(.L_15 - .L_14)
	.align		4
.L_14:
        /*0040*/ 	.word	index@(attn_fwd)
        /*0044*/ 	.word	0x00000070
.L_15:


//--------------------- .nv.info.attn_fwd         --------------------------
	.section	.nv.info.attn_fwd,"",@"SHT_CUDA_INFO"
	.sectionflags	@""
	.align	4


	//----- nvinfo : EIATTR_CUDA_API_VERSION
	.align		4
        /*0000*/ 	.byte	0x04, 0x37
        /*0002*/ 	.short	(.L_17 - .L_16)
.L_16:
        /*0004*/ 	.word	0x00000081


	//----- nvinfo : EIATTR_KPARAM_INFO
	.align		4
.L_17:
        /*0008*/ 	.byte	0x04, 0x17
        /*000a*/ 	.short	(.L_19 - .L_18)
.L_18:
        /*000c*/ 	.word	0x00000000
        /*0010*/ 	.short	0x0019
        /*0012*/ 	.short	0x0080
        /*0014*/ 	.byte	0x00, 0xf4, 0x21, 0x00


	//----- nvinfo : EIATTR_KPARAM_INFO
	.align		4
.L_19:
        /*0018*/ 	.byte	0x04, 0x17
        /*001a*/ 	.short	(.L_21 - .L_20)
.L_20:
        /*001c*/ 	.word	0x00000000
        /*0020*/ 	.short	0x0018
        /*0022*/ 	.short	0x0078
        /*0024*/ 	.byte	0x00, 0xf4, 0x21, 0x00


	//----- nvinfo : EIATTR_KPARAM_INFO
	.align		4
.L_21:
        /*0028*/ 	.byte	0x04, 0x17
        /*002a*/ 	.short	(.L_23 - .L_22)
.L_22:
        /*002c*/ 	.word	0x00000000
        /*0030*/ 	.short	0x0017
        /*0032*/ 	.short	0x0070
        /*0034*/ 	.byte	0x00, 0xf0, 0x11, 0x00


	//----- nvinfo : EIATTR_KPARAM_INFO
	.align		4
.L_23:
        /*0038*/ 	.byte	0x04, 0x17
        /*003a*/ 	.short	(.L_25 - .L_24)
.L_24:
        /*003c*/ 	.word	0x00000000
        /*0040*/ 	.short	0x0016
        /*0042*/ 	.short	0x006c
        /*0044*/ 	.byte	0x00, 0xf0, 0x11, 0x00


	//----- nvinfo : EIATTR_KPARAM_INFO
	.align		4
.L_25:
        /*0048*/ 	.byte	0x04, 0x17
        /*004a*/ 	.short	(.L_27 - .L_26)
.L_26:
        /*004c*/ 	.word	0x00000000
        /*0050*/ 	.short	0x0015
        /*0052*/ 	.short	0x0068
        /*0054*/ 	.byte	0x00, 0xf0, 0x11, 0x00


	//----- nvinfo : EIATTR_KPARAM_INFO
	.align		4
.L_27:
        /*0058*/ 	.byte	0x04, 0x17
        /*005a*/ 	.short	(.L_29 - .L_28)
.L_28:
        /*005c*/ 	.word	0x00000000
        /*0060*/ 	.short	0x0014
        /*0062*/ 	.short	0x0064
        /*0064*/ 	.byte	0x00, 0xf0, 0x11, 0x00


	//----- nvinfo : EIATTR_KPARAM_INFO
	.align		4
.L_29:
        /*0068*/ 	.byte	0x04, 0x17
        /*006a*/ 	.short	(.L_31 - .L_30)
.L_30:
        /*006c*/ 	.word	0x00000000
        /*0070*/ 	.short	0x0013
        /*0072*/ 	.short	0x0060
        /*0074*/ 	.byte	0x00, 0xf0, 0x11, 0x00


	//----- nvinfo : EIATTR_KPARAM_INFO
	.align		4
.L_31:
        /*0078*/ 	.byte	0x04, 0x17
        /*007a*/ 	.short	(.L_33 - .L_32)
.L_32:
        /*007c*/ 	.word	0x00000000
        /*0080*/ 	.short	0x0012
        /*0082*/ 	.short	0x005c
        /*0084*/ 	.byte	0x00, 0xf0, 0x11, 0x00


	//----- nvinfo : EIATTR_KPARAM_INFO
	.align		4
.L_33:
        /*0088*/ 	.byte	0x04, 0x17
        /*008a*/ 	.short	(.L_35 - .L_34)
.L_34:
        /*008c*/ 	.word	0x00000000
        /*0090*/ 	.short	0x0011
        /*0092*/ 	.short	0x0058
        /*0094*/ 	.byte	0x00, 0xf0, 0x11, 0x00


	//----- nvinfo : EIATTR_KPARAM_INFO
	.align		4
.L_35:
        /*0098*/ 	.byte	0x04, 0x17
        /*009a*/ 	.short	(.L_37 - .L_36)
.L_36:
        /*009c*/ 	.word	0x00000000
        /*00a0*/ 	.short	0x0010
        /*00a2*/ 	.short	0x0054
        /*00a4*/ 	.byte	0x00, 0xf0, 0x11, 0x00


	//----- nvinfo : EIATTR_KPARAM_INFO
	.align		4
.L_37:
        /*00a8*/ 	.byte	0x04, 0x17
        /*00aa*/ 	.short	(.L_39 - .L_38)
.L_38:
        /*00ac*/ 	.word	0x00000000
        /*00b0*/ 	.short	0x000f
        /*00b2*/ 	.short	0x0050
        /*00b4*/ 	.byte	0x00, 0xf0, 0x11, 0x00


	//----- nvinfo : EIATTR_KPARAM_INFO
	.align		4
.L_39:
        /*00b8*/ 	.byte	0x04, 0x17
        /*00ba*/ 	.short	(.L_41 - .L_40)
.L_40:
        /*00bc*/ 	.word	0x00000000
        /*00c0*/ 	.short	0x000e
        /*00c2*/ 	.short	0x004c
        /*00c4*/ 	.byte	0x00, 0xf0, 0x11, 0x00


	//----- nvinfo : EIATTR_KPARAM_INFO
	.align		4
.L_41:
        /*00c8*/ 	.byte	0x04, 0x17
        /*00ca*/ 	.short	(.L_43 - .L_42)
.L_42:
        /*00cc*/ 	.word	0x00000000
        /*00d0*/ 	.short	0x000d
        /*00d2*/ 	.short	0x0048
        /*00d4*/ 	.byte	0x00, 0xf0, 0x11, 0x00


	//----- nvinfo : EIATTR_KPARAM_INFO
	.align		4
.L_43:
        /*00d8*/ 	.byte	0x04, 0x17
        /*00da*/ 	.short	(.L_45 - .L_44)
.L_44:
        /*00dc*/ 	.word	0x00000000
        /*00e0*/ 	.short	0x000c
        /*00e2*/ 	.short	0x0044
        /*00e4*/ 	.byte	0x00, 0xf0, 0x11, 0x00


	//----- nvinfo : EIATTR_KPARAM_INFO
	.align		4
.L_45:
        /*00e8*/ 	.byte	0x04, 0x17
        /*00ea*/ 	.short	(.L_47 - .L_46)
.L_46:
        /*00ec*/ 	.word	0x00000000
        /*00f0*/ 	.short	0x000b
        /*00f2*/ 	.short	0x0040
        /*00f4*/ 	.byte	0x00, 0xf0, 0x11, 0x00


	//----- nvinfo : EIATTR_KPARAM_INFO
	.align		4
.L_47:
        /*00f8*/ 	.byte	0x04, 0x17
        /*00fa*/ 	.short	(.L_49 - .L_48)
.L_48:
        /*00fc*/ 	.word	0x00000000
        /*0100*/ 	.short	0x000a
        /*0102*/ 	.short	0x003c
        /*0104*/ 	.byte	0x00, 0xf0, 0x11, 0x00


	//----- nvinfo : EIATTR_KPARAM_INFO
	.align		4
.L_49:
        /*0108*/ 	.byte	0x04, 0x17
        /*010a*/ 	.short	(.L_51 - .L_50)
.L_50:
        /*010c*/ 	.word	0x00000000
        /*0110*/ 	.short	0x0009
        /*0112*/ 	.short	0x0038
        /*0114*/ 	.byte	0x00, 0xf0, 0x11, 0x00


	//----- nvinfo : EIATTR_KPARAM_INFO
	.align		4
.L_51:
        /*0118*/ 	.byte	0x04, 0x17
        /*011a*/ 	.short	(.L_53 - .L_52)
.L_52:
        /*011c*/ 	.word	0x00000000
        /*0120*/ 	.short	0x0008
        /*0122*/ 	.short	0x0034
        /*0124*/ 	.byte	0x00, 0xf0, 0x11, 0x00


	//----- nvinfo : EIATTR_KPARAM_INFO
	.align		4
.L_53:
        /*0128*/ 	.byte	0x04, 0x17
        /*012a*/ 	.short	(.L_55 - .L_54)
.L_54:
        /*012c*/ 	.word	0x00000000
        /*0130*/ 	.short	0x0007
        /*0132*/ 	.short	0x0030
        /*0134*/ 	.byte	0x00, 0xf0, 0x11, 0x00


	//----- nvinfo : EIATTR_KPARAM_INFO
	.align		4
.L_55:
        /*0138*/ 	.byte	0x04, 0x17
        /*013a*/ 	.short	(.L_57 - .L_56)
.L_56:
        /*013c*/ 	.word	0x00000000
        /*0140*/ 	.short	0x0006
        /*0142*/ 	.short	0x002c
        /*0144*/ 	.byte	0x00, 0xf0, 0x11, 0x00


	//----- nvinfo : EIATTR_KPARAM_INFO
	.align		4
.L_57:
        /*0148*/ 	.byte	0x04, 0x17
        /*014a*/ 	.short	(.L_59 - .L_58)
.L_58:
        /*014c*/ 	.word	0x00000000
        /*0150*/ 	.short	0x0005
        /*0152*/ 	.short	0x0028
        /*0154*/ 	.byte	0x00, 0xf0, 0x11, 0x00


	//----- nvinfo : EIATTR_KPARAM_INFO
	.align		4
.L_59:
        /*0158*/ 	.byte	0x04, 0x17
        /*015a*/ 	.short	(.L_61 - .L_60)
.L_60:
        /*015c*/ 	.word	0x00000000
        /*0160*/ 	.short	0x0004
        /*0162*/ 	.short	0x0020
        /*0164*/ 	.byte	0x00, 0xf4, 0x21, 0x00


	//----- nvinfo : EIATTR_KPARAM_INFO
	.align		4
.L_61:
        /*0168*/ 	.byte	0x04, 0x17
        /*016a*/ 	.short	(.L_63 - .L_62)
.L_62:
        /*016c*/ 	.word	0x00000000
        /*0170*/ 	.short	0x0003
        /*0172*/ 	.short	0x0018
        /*0174*/ 	.byte	0x00, 0xf4, 0x21, 0x00


	//----- nvinfo : EIATTR_KPARAM_INFO
	.align		4
.L_63:
        /*0178*/ 	.byte	0x04, 0x17
        /*017a*/ 	.short	(.L_65 - .L_64)
.L_64:
        /*017c*/ 	.word	0x00000000
        /*0180*/ 	.short	0x0002
        /*0182*/ 	.short	0x0010
        /*0184*/ 	.byte	0x00, 0xf4, 0x21, 0x00


	//----- nvinfo : EIATTR_KPARAM_INFO
	.align		4
.L_65:
        /*0188*/ 	.byte	0x04, 0x17
        /*018a*/ 	.short	(.L_67 - .L_66)
.L_66:
        /*018c*/ 	.word	0x00000000
        /*0190*/ 	.short	0x0001
        /*0192*/ 	.short	0x0008
        /*0194*/ 	.byte	0x00, 0xf4, 0x21, 0x00


	//----- nvinfo : EIATTR_KPARAM_INFO
	.align		4
.L_67:
        /*0198*/ 	.byte	0x04, 0x17
        /*019a*/ 	.short	(.L_69 - .L_68)
.L_68:
        /*019c*/ 	.word	0x00000000
        /*01a0*/ 	.short	0x0000
        /*01a2*/ 	.short	0x0000
        /*01a4*/ 	.byte	0x00, 0xf4, 0x21, 0x00


	//----- nvinfo : EIATTR_AT_ENTRY_FRAGMENTS
	.align		4
.L_69:
        /*01a8*/ 	.byte	0x04, 0x4f
        /*01aa*/ 	.short	(.L_71 - .L_70)


	//   ....[0]....
.L_70:
        /*01ac*/ 	.word	0x00000004


	//----- nvinfo : EIATTR_RESERVED_SMEM_USED
	.align		4
.L_71:
        /*01b0*/ 	.byte	0x01, 0x41
	.zero		2


	//----- nvinfo : EIATTR_SPARSE_MMA_MASK
	.align		4
        /*01b4*/ 	.byte	0x03, 0x50
        /*01b6*/ 	.short	0x0000


	//----- nvinfo : EIATTR_TCGEN05_1CTA_USED
	.align		4
        /*01b8*/ 	.byte	0x01, 0x51
	.zero		2


	//----- nvinfo : EIATTR_MAXREG_COUNT
	.align		4
        /*01bc*/ 	.byte	0x03, 0x1b
        /*01be*/ 	.short	0x00ff


	//----- nvinfo : EIATTR_NUM_BARRIERS
	.align		4
        /*01c0*/ 	.byte	0x02, 0x4c
        /*01c2*/ 	.byte	0x01
	.zero		1


	//----- nvinfo : EIATTR_ANNOTATIONS
	.align		4
        /*01c4*/ 	.byte	0x04, 0x55
        /*01c6*/ 	.short	(.L_73 - .L_72)


	//   ....[0]....
.L_72:
        /*01c8*/ 	.word	0x00000001
        /*01cc*/ 	.byte	0xe0, 0x39, 0x00, 0x00, 0x01, 0x00, 0x00, 0x00, 0x40, 0x3f, 0x00, 0x00, 0x01, 0x00, 0x00, 0x00
        /* <DEDUP_REMOVED lines=17> */
        /*02ec*/ 	.byte	0x60, 0x9e, 0x00, 0x00, 0x01, 0x00, 0x00, 0x00, 0x70, 0x9e, 0x00, 0x00


	//----- nvinfo : EIATTR_INT_WARP_WIDE_INSTR_OFFSETS
	.align		4
.L_73:
        /*02f8*/ 	.byte	0x04, 0x31
        /*02fa*/ 	.short	(.L_75 - .L_74)


	//   ....[0]....
.L_74:
        /*02fc*/ 	.word	0x000027f0


	//   ....[1]....
        /*0300*/ 	.word	0x00002800


	//   ....[2]....
        /*0304*/ 	.word	0x00003e10


	//   ....[3]....
        /*0308*/ 	.word	0x000041a0


	//   ....[4]....
        /*030c*/ 	.word	0x00007ac0


	//   ....[5]....
        /*0310*/ 	.word	0x0000e8f0


	//   ....[6]....
        /*0314*/ 	.word	0x0000e940


	//----- nvinfo : EIATTR_COOP_GROUP_MASK_REGIDS
	.align		4
.L_75:
        /*0318*/ 	.byte	0x04, 0x29
        /*031a*/ 	.short	(.L_77 - .L_76)


	//   ....[0]....
.L_76:
        /*031c*/ 	.word	0xffffffff


	//   ....[1]....
        /*0320*/ 	.word	0xffffffff


	//   ....[2]....
        /*0324*/ 	.word	0xffffffff


	//   ....[3]....
        /*0328*/ 	.word	0xffffffff


	//   ....[4]....
        /*032c*/ 	.word	0xffffffff


	//   ....[5]....
        /*0330*/ 	.word	0xffffffff


	//   ....[6]....
        /*0334*/ 	.word	0xffffffff


	//   ....[7]....
        /*0338*/ 	.word	0xffffffff


	//----- nvinfo : EIATTR_COOP_GROUP_INSTR_OFFSETS
	.align		4
.L_77:
        /*033c*/ 	.byte	0x04, 0x28
        /*033e*/ 	.short	(.L_79 - .L_78)


	//   ....[0]....
.L_78:
        /*0340*/ 	.word	0x00000070


	//   ....[1]....
        /*0344*/ 	.word	0x00000330


	//   ....[2]....
        /*0348*/ 	.word	0x000056a0


	//   ....[3]....
        /*034c*/ 	.word	0x000060c0


	//   ....[4]....
        /*0350*/ 	.word	0x00008720


	//   ....[5]....
        /*0354*/ 	.word	0x00008bc0


	//   ....[6]....
        /*0358*/ 	.word	0x0000e780


	//   ....[7]....
        /*035c*/ 	.word	0x0000e9f0


	//----- nvinfo : EIATTR_VRC_CTA_INIT_COUNT
	.align		4
.L_79:
        /*0360*/ 	.byte	0x02, 0x4a
        /*0362*/ 	.byte	0x80
	.zero		1


	//----- nvinfo : EIATTR_MBARRIER_INSTR_OFFSETS
	.align		4
        /*0364*/ 	.byte	0x04, 0x39
        /*0366*/ 	.short	(.L_81 - .L_80)


	//   ....[0]....
.L_80:
        /*0368*/ 	.word	0x00003560
        /*036c*/ 	.word	0x000000ff
        /*0370*/ 	.word	0x0001c000
        /*0374*/ 	.short	0x0100
        /*0376*/ 	.byte	0x04
	.zero		1


	//   ....[1]....
        /*0378*/ 	.word	0x00003f80
        /*037c*/ 	.word	0x000000ff
        /*0380*/ 	.word	0x0001c008
        /*0384*/ 	.short	0x0100
        /*0386*/ 	.byte	0x04
	.zero		1


	//   ....[2]....
        /*0388*/ 	.word	0x000045a0
        /*038c*/ 	.word	0x000000ff
        /*0390*/ 	.word	0x00014000
        /*0394*/ 	.short	0x0100
        /*0396*/ 	.byte	0x04
	.zero		1


	//   ....[3]....
        /*0398*/ 	.word	0x00004dd0
        /*039c*/ 	.word	0x000000ff
        /*03a0*/ 	.word	0x00014000
        /*03a4*/ 	.short	0x010a
        /*03a6*/ 	.byte	0x04
	.zero		1


	//   ....[4]....
        /*03a8*/ 	.word	0x000050b0
        /*03ac*/ 	.word	0x000000ff
        /*03b0*/ 	.word	0x00014000
        /*03b4*/ 	.short	0x0108
        /*03b6*/ 	.byte	0x04
	.zero		1


	//   ....[5]....
        /*03b8*/ 	.word	0x00007cf0
        /*03bc*/ 	.word	0x000000ff
        /*03c0*/ 	.word	0x0001c010
        /*03c4*/ 	.short	0x0100
        /*03c6*/ 	.byte	0x04
	.zero		1


	//   ....[6]....
        /*03c8*/ 	.word	0x00007fe0
        /*03cc*/ 	.word	0x000000ff
        /*03d0*/ 	.word	0x0001c010
        /*03d4*/ 	.short	0x010a
        /*03d6*/ 	.byte	0x04
	.zero		1


	//   ....[7]....
        /*03d8*/ 	.word	0x000081e0
        /*03dc*/ 	.word	0x000000ff
        /*03e0*/ 	.word	0x0001c010
        /*03e4*/ 	.short	0x0108
        /*03e6*/ 	.byte	0x04
	.zero		1


	//   ....[8]....
        /*03e8*/ 	.word	0x00008b70
        /*03ec*/ 	.word	0x00000014
        /*03f0*/ 	.word	0x00000000
        /*03f4*/ 	.short	0x010a
        /*03f6*/ 	.byte	0xff
	.zero		1


	//   ....[9]....
        /*03f8*/ 	.word	0x00009e30
        /*03fc*/ 	.word	0x00000014
        /*0400*/ 	.word	0x00000000
        /*0404*/ 	.short	0x010a
        /*0406*/ 	.byte	0xff
	.zero		1


	//   ....[10]....
        /*0408*/ 	.word	0x00009ef0
        /*040c*/ 	.word	0x000000ff
        /*0410*/ 	.word	0x0001c000
        /*0414*/ 	.short	0x0108
        /*0416*/ 	.byte	0x04
	.zero		1


	//   ....[11]....
        /*0418*/ 	.word	0x00009f60
        /*041c*/ 	.word	0x000000ff
        /*0420*/ 	.word	0x0001c008
        /*0424*/ 	.short	0x0108
        /*0426*/ 	.byte	0x04
	.zero		1


	//   ....[12]....
        /*0428*/ 	.word	0x0000ea10
        /*042c*/ 	.word	0x000000ff
        /*0430*/ 	.word	0x00014000
        /*0434*/ 	.short	0x010a
        /*0436*/ 	.byte	0x04
	.zero		1


	//   ....[13]....
        /*0438*/ 	.word	0x0000ea40
        /*043c*/ 	.word	0x000000ff
        /*0440*/ 	.word	0x0001c010
        /*0444*/ 	.short	0x010a
        /*0446*/ 	.byte	0x04
	.zero		1


	//   ....[14]....
        /*0448*/ 	.word	0x0000ea70
        /*044c*/ 	.word	0x00000014
        /*0450*/ 	.word	0x00000000
        /*0454*/ 	.short	0x010a
        /*0456*/ 	.byte	0xff
	.zero		1


	//   ....[15]....
        /*0458*/ 	.word	0x0000eaa0
        /*045c*/ 	.word	0x00000014
        /*0460*/ 	.word	0x00000000
        /*0464*/ 	.short	0x010a
        /*0466*/ 	.byte	0xff
	.zero		1


	//----- nvinfo : EIATTR_NUM_MBARRIERS
	.align		4
.L_81:
        /*0468*/ 	.byte	0x03, 0x38
        /*046a*/ 	.short	0xffff


	//----- nvinfo : EIATTR_EXIT_INSTR_OFFSETS
	.align		4
        /*046c*/ 	.byte	0x04, 0x1c
        /*046e*/ 	.short	(.L_83 - .L_82)


	//   ....[0]....
.L_82:
        /*0470*/ 	.word	0x0000ea00


	//----- nvinfo : EIATTR_REQNTID
	.align		4
.L_83:
        /*0474*/ 	.byte	0x04, 0x10
        /*0476*/ 	.short	(.L_85 - .L_84)
.L_84:
        /*0478*/ 	.word	0x00000100
        /*047c*/ 	.word	0x00000001
        /*0480*/ 	.word	0x00000001


	//----- nvinfo : EIATTR_CRS_STACK_SIZE
	.align		4
.L_85:
        /*0484*/ 	.byte	0x04, 0x1e
        /*0486*/ 	.short	(.L_87 - .L_86)
.L_86:
        /*0488*/ 	.word	0x00000000


	//----- nvinfo : EIATTR_CBANK_PARAM_SIZE
	.align		4
.L_87:
        /*048c*/ 	.byte	0x03, 0x19
        /*048e*/ 	.short	0x0088


	//----- nvinfo : EIATTR_PARAM_CBANK
	.align		4
        /*0490*/ 	.byte	0x04, 0x0a
        /*0492*/ 	.short	(.L_89 - .L_88)
	.align		4
.L_88:
        /*0494*/ 	.word	index@(.nv.constant0.attn_fwd)
        /*0498*/ 	.short	0x0380
        /*049a*/ 	.short	0x0088


	//----- nvinfo : EIATTR_SW_WAR
	.align		4
.L_89:
        /*049c*/ 	.byte	0x04, 0x36
        /*049e*/ 	.short	(.L_91 - .L_90)
.L_90:
        /*04a0*/ 	.word	0x00000008
.L_91:


//--------------------- .nv.compat                --------------------------
	.section	.nv.compat,"",@"SHT_CUDA_COMPAT_INFO"
	.align	4
        /*0000*/ 	.byte	0x02, 0x02, 0x02, 0x00, 0x02, 0x05, 0x05, 0x00, 0x02, 0x03, 0x00, 0x00, 0x02, 0x06, 0x01, 0x00


//--------------------- .nv.callgraph             --------------------------
	.section	.nv.callgraph,"",@"SHT_CUDA_CALLGRAPH"
	.align	4
	.sectionentsize	8
	.align		4
        /*0000*/ 	.word	0x00000000
	.align		4
        /*0004*/ 	.word	0xffffffff
	.align		4
        /*0008*/ 	.word	0x00000000
	.align		4
        /*000c*/ 	.word	0xfffffffe
	.align		4
        /*0010*/ 	.word	0x00000000
	.align		4
        /*0014*/ 	.word	0xfffffffd
	.align		4
        /*0018*/ 	.word	0x00000000
	.align		4
        /*001c*/ 	.word	0xfffffffc


//--------------------- .nv.constant4             --------------------------
	.section	.nv.constant4,"a",@progbits
	.align	8
	.align		8
.nv.constant4:
        /*0000*/ 	.dword	_$_str


//--------------------- .text.attn_fwd            --------------------------
	.section	.text.attn_fwd,"ax",@progbits
	.align	128
        .global         attn_fwd
        .type           attn_fwd,@function
        .size           attn_fwd,(.L_x_31 - attn_fwd)
        .other          attn_fwd,@"STO_CUDA_ENTRY STV_DEFAULT"
attn_fwd:
.text.attn_fwd:
[----:B------:R-:W0:Y:S01]  /*0000*/  LDC R1, c[0x0][0x37c] ;  /* 0x0000df00ff017b82 */ /* 0x000e220000000800 */
[----:B------:R-:W1:Y:S01]  /*0010*/  S2R R0, SR_TID.X ;  /* 0x0000000000007919 */ /* 0x000e620000002100 */
[----:B0-----:R-:W-:Y:S01]  /*0020*/  VIADD R1, R1, 0xffffff90 ;  /* 0xffffff9001017836 */ /* 0x001fe20000000000 */
[----:B-1----:R-:W-:-:S13]  /*0030*/  ISETP.GE.U32.AND P0, PT, R0, 0x20, PT ;  /* 0x000000200000780c */ /* 0x002fda0003f06070 */
[----:B------:R-:W-:Y:S02]  /*0040*/  VOTEU.ANY UP0, P0 ;  /* 0x0000000000ff7886 */ /* 0x000fe40000000100 */
[----:B------:R-:W-:Y:S05]  /*0050*/  BRA.U UP0, `(.L_x_0) ;  /* 0x0000000100b87547 */ /* 0x000fea000b800000 */
[----:B------:R-:W0:Y:S01]  /*0060*/  S2UR UR6, SR_CgaCtaId ;  /* 0x00000000000679c3 */ /* 0x000e220000008800 */
[----:B------:R-:W-:Y:S01]  /*0070*/  NOP ;  /* 0x0000000000007918 */ /* 0x000fe20000000000 */
[----:B------:R-:W-:Y:S02]  /*0080*/  UMOV UR4, 0x40 ;  /* 0x0000004000047882 */ /* 0x000fe40000000000 */
[----:B0-----:R-:W-:-:S09]  /*0090*/  ULEA UR4, UR6, UR4, 0x18 ;  /* 0x0000000406047291 */ /* 0x001fd2000f8ec0ff */
[----:B------:R-:W0:Y:S01]  /*00a0*/  LDS.U8 R0, [UR4] ;  /* 0x00000004ff007984 */ /* 0x000e220008000000 */
[----:B------:R-:W-:Y:S02]  /*00b0*/  UMOV UR4, 0x400 ;  /* 0x0000040000047882 */ /* 0x000fe40000000000 */
[----:B------:R-:W-:Y:S01]  /*00c0*/  ULEA UR4, UR6, UR4, 0x18 ;  /* 0x0000000406047291 */ /* 0x000fe2000f8ec0ff */
[----:B0-----:R-:W-:-:S13]  /*00d0*/  ISETP.NE.AND P0, PT, R0, RZ, PT ;  /* 0x000000ff0000720c */ /* 0x001fda0003f05270 */
[----:B------:R-:W-:Y:S05]  /*00e0*/  @P0 BRA `(.L_x_1) ;  /* 0x00000000007c0947 */ /* 0x000fea0003800000 */
[----:B------:R-:W-:-:S13]  /*00f0*/  ELECT P0, URZ, PT ;  /* 0x0000000000ff782f */ /* 0x000fda0003800000 */
[----:B------:R-:W-:Y:S05]  /*0100*/  @!P0 BRA `(.L_x_2) ;  /* 0x0000000000848947 */ /* 0x000fea0003800000 */
[----:B------:R-:W-:Y:S01]  /*0110*/  UMOV UR5, 0x10 ;  /* 0x0000001000057882 */ /* 0x000fe20000000000 */
[----:B------:R-:W-:Y:S02]  /*0120*/  IMAD.MOV.U32 R4, RZ, RZ, 0x1 ;  /* 0x00000001ff047424 */ /* 0x000fe400078e00ff */
[----:B------:R-:W-:Y:S02]  /*0130*/  IMAD.MOV.U32 R5, RZ, RZ, 0xffff ;  /* 0x0000ffffff057424 */ /* 0x000fe400078e00ff */
[----:B------:R-:W-:Y:S04]  /*0140*/  DEPBAR.LE SB0, 0x36 ;  /* 0x00008d800000791a */ /* 0x000fe80000000000 */
[----:B------:R-:W0:Y:S02]  /*0150*/  UTCATOMSWS.FIND_AND_SET.ALIGN UP1, UR5, UR5 ;  /* 0x00000005000575e3 */ /* 0x000e240008020800 */
[----:B0-----:R-:W-:-:S04]  /*0160*/  PLOP3.LUT P0, PT, PT, PT, UP1, 0x80, 0x8 ;  /* 0x000000000008781c */ /* 0x001fc80003f0f018 */
[----:B------:R-:W-:-:S04]  /*0170*/  SEL R0, RZ, 0xffffffff, !P0 ;  /* 0xffffffffff007807 */ /* 0x000fc80004000000 */
[----:B------:R-:W-:Y:S01]  /*0180*/  ISETP.NE.AND P0, PT, R0, RZ, PT ;  /* 0x000000ff0000720c */ /* 0x000fe20003f05270 */
[----:B------:R-:W-:-:S12]  /*0190*/  IMAD.U32 R0, RZ, RZ, UR5 ;  /* 0x00000005ff007e24 */ /* 0x000fd8000f8e00ff */
[----:B------:R-:W-:Y:S05]  /*01a0*/  @P0 BRA `(.L_x_3) ;  /* 0x0000000000240947 */ /* 0x000fea0003800000 */
.L_x_4:
[----:B------:R-:W-:Y:S05]  /*01b0*/  NANOSLEEP 0x64 ;  /* 0x000000640000795d */ /* 0x000fea0003800000 */
[----:B------:R-:W-:-:S05]  /*01c0*/  UMOV UR5, 0x10 ;  /* 0x0000001000057882 */ /* 0x000fca0000000000 */
[----:B------:R-:W-:Y:S04]  /*01d0*/  DEPBAR.LE SB0, 0x36 ;  /* 0x00008d800000791a */ /* 0x000fe80000000000 */
[----:B------:R-:W0:Y:S02]  /*01e0*/  UTCATOMSWS.FIND_AND_SET.ALIGN UP1, UR5, UR5 ;  /* 0x00000005000575e3 */ /* 0x000e240008020800 */
[----:B0-----:R-:W-:-:S04]  /*01f0*/  PLOP3.LUT P0, PT, PT, PT, UP1, 0x80, 0x8 ;  /* 0x000000000008781c */ /* 0x001fc80003f0f018 */
[----:B------:R-:W-:-:S04]  /*0200*/  SEL R0, RZ, 0xffffffff, !P0 ;  /* 0xffffffffff007807 */ /* 0x000fc80004000000 */
[----:B------:R-:W-:Y:S01]  /*0210*/  ISETP.NE.AND P0, PT, R0, RZ, PT ;  /* 0x000000ff0000720c */ /* 0x000fe20003f05270 */
[----:B------:R-:W-:-:S12]  /*0220*/  IMAD.U32 R0, RZ, RZ, UR5 ;  /* 0x00000005ff007e24 */ /* 0x000fd8000f8e00ff */
[----:B------:R-:W-:Y:S05]  /*0230*/  @!P0 BRA `(.L_x_4) ;  /* 0xfffffffc00dc8947 */ /* 0x000fea000383ffff */
.L_x_3:
[C---:B------:R-:W-:Y:S01]  /*0240*/  VIADD R3, R0.reuse, 0x10 ;  /* 0x0000001000037836 */ /* 0x040fe20000000000 */
[----:B------:R-:W-:Y:S01]  /*0250*/  UMOV UR5, 0x50 ;  /* 0x0000005000057882 */ /* 0x000fe20000000000 */
[----:B------:R-:W-:Y:S01]  /*0260*/  SHF.L.U32 R2, R5, R0, RZ ;  /* 0x0000000005027219 */ /* 0x000fe200000006ff */
[----:B------:R-:W-:Y:S01]  /*0270*/  ULEA UR5, UR6, UR5, 0x18 ;  /* 0x0000000506057291 */ /* 0x000fe2000f8ec0ff */
[----:B------:R-:W-:Y:S02]  /*0280*/  SHF.L.U32 R0, R0, 0x5, RZ ;  /* 0x0000000500007819 */ /* 0x000fe400000006ff */
[----:B------:R-:W-:-:S04]  /*0290*/  SHF.L.U32 R3, R4, R3, RZ ;  /* 0x0000000304037219 */ /* 0x000fc800000006ff */
[----:B------:R-:W-:-:S05]  /*02a0*/  LOP3.LUT R2, R3, R2, RZ, 0xfc, !PT ;  /* 0x0000000203027212 */ /* 0x000fca00078efcff */
[----:B------:R0:W-:Y:S04]  /*02b0*/  ATOMS.OR RZ, [UR5], R2 ;  /* 0x00000002ffff798c */ /* 0x0001e8000b000005 */
[----:B------:R0:W-:Y:S01]  /*02c0*/  STS [UR4], R0 ;  /* 0x00000000ff007988 */ /* 0x0001e20008000804 */
[----:B------:R-:W-:Y:S05]  /*02d0*/  BRA `(.L_x_2) ;  /* 0x0000000000107947 */ /* 0x000fea0003800000 */
.L_x_1:
[----:B------:R-:W-:Y:S01]  /*02e0*/  IMAD.MOV.U32 R0, RZ, RZ, -0x1 ;  /* 0xffffffffff007424 */ /* 0x000fe200078e00ff */
[----:B------:R-:W-:-:S04]  /*02f0*/  MOV R2, 0x320 ;  /* 0x0000032000027802 */ /* 0x000fc80000000f00 */
[----:B------:R0:W-:Y:S03]  /*0300*/  STS [UR4], R0 ;  /* 0x00000000ff007988 */ /* 0x0001e60008000804 */
[----:B0-----:R-:W-:Y:S05]  /*0310*/  CALL.REL.NOINC `($__internal_1_$__cuda_sm10x_tcgen05_guardrail_trap_phase_invalid_during_alloc) ;  /* 0x000000e400f87944 */ /* 0x001fea0003c00000 */
.L_x_2:
[----:B------:R-:W-:Y:S05]  /*0320*/  WARPSYNC.ALL ;  /* 0x0000000000007948 */ /* 0x000fea0003800000 */
[----:B------:R-:W-:Y:S01]  /*0330*/  NOP ;  /* 0x0000000000007918 */ /* 0x000fe20000000000 */
.L_x_0:
[----:B------:R-:W1:Y:S01]  /*0340*/  S2R R3, SR_CTAID.X ;  /* 0x0000000000037919 */ /* 0x000e620000002500 */
[----:B------:R-:W2:Y:S01]  /*0350*/  S2UR UR11, SR_CTAID.Y ;  /* 0x00000000000b79c3 */ /* 0x000ea20000002600 */
[----:B------:R-:W2:Y:S01]  /*0360*/  LDCU.64 UR6, c[0x0][0x3b0] ;  /* 0x00007600ff0677ac */ /* 0x000ea20008000a00 */
[----:B------:R-:W3:Y:S01]  /*0370*/  S2R R147, SR_TID.X ;  /* 0x0000000000937919 */ /* 0x000ee20000002100 */
[----:B------:R-:W-:Y:S01]  /*0380*/  UMOV UR4, 0x400 ;  /* 0x0000040000047882 */ /* 0x000fe20000000000 */
[----:B------:R-:W4:Y:S04]  /*0390*/  LDCU.64 UR8, c[0x0][0x358] ;  /* 0x00006b00ff0877ac */ /* 0x000f280008000a00 */
[----:B------:R-:W0:Y:S08]  /*03a0*/  S2UR UR10, SR_CgaCtaId ;  /* 0x00000000000a79c3 */ /* 0x000e300000008800 */
[----:B------:R-:W4:Y:S08]  /*03b0*/  LDC.64 R4, c[0x0][0x380] ;  /* 0x0000e000ff047b82 */ /* 0x000f300000000a00 */
[----:B------:R-:W4:Y:S01]  /*03c0*/  LDC R9, c[0x0][0x3b8] ;  /* 0x0000ee00ff097b82 */ /* 0x000f220000000800 */
[----:B--2---:R-:W-:-:S04]  /*03d0*/  UIMAD UR6, UR11, UR6, URZ ;  /* 0x000000060b0672a4 */ /* 0x004fc8000f8e02ff */
[----:B------:R-:W-:Y:S01]  /*03e0*/  USHF.L.U32 UR5, UR6, 0x1, URZ ;  /* 0x0000000106057899 */ /* 0x000fe200080006ff */
[----:B-1----:R-:W-:Y:S01]  /*03f0*/  IMAD.SHL.U32 R3, R3, 0x80, RZ ;  /* 0x0000008003037824 */ /* 0x002fe200078e00ff */
[----:B0-----:R-:W-:Y:S01]  /*0400*/  ULEA UR4, UR10, UR4, 0x18 ;  /* 0x000000040a047291 */ /* 0x001fe2000f8ec0ff */
[----:B------:R-:W-:Y:S01]  /*0410*/  BAR.SYNC.DEFER_BLOCKING 0x0 ;  /* 0x0000000000007b1d */ /* 0x000fe20000010000 */
[--C-:B---3--:R-:W-:Y:S02]  /*0420*/  SHF.R.U32.HI R2, RZ, 0x7, R147.reuse ;  /* 0x00000007ff027819 */ /* 0x108fe40000011693 */
[----:B------:R-:W-:Y:S02]  /*0430*/  LOP3.LUT R0, R3, 0x7f, R147, 0xf8, !PT ;  /* 0x0000007f03007812 */ /* 0x000fe400078ef893 */
[----:B------:R-:W-:-:S03]  /*0440*/  SGXT.U32 R2, R2, 0x1 ;  /* 0x000000010202781a */ /* 0x000fc60000000000 */
[----:B------:R-:W0:Y:S01]  /*0450*/  LDC.64 R138, c[0x0][0x388] ;  /* 0x0000e200ff8a7b82 */ /* 0x000e220000000a00 */
[----:B------:R-:W-:Y:S01]  /*0460*/  IMAD R0, R0, UR7, RZ ;  /* 0x0000000700007c24 */ /* 0x000fe2000f8e02ff */
[----:B------:R-:W-:-:S03]  /*0470*/  UIMAD.WIDE UR6, UR6, 0x2, URZ ;  /* 0x00000002060678a5 */ /* 0x000fc6000f8e02ff */
[C---:B------:R-:W-:Y:S02]  /*0480*/  IMAD.SHL.U32 R7, R0.reuse, 0x2, RZ ;  /* 0x0000000200077824 */ /* 0x040fe400078e00ff */
[----:B------:R-:W-:-:S03]  /*0490*/  IMAD.HI R0, R0, 0x2, RZ ;  /* 0x0000000200007827 */ /* 0x000fc600078e02ff */
[----:B----4-:R-:W-:Y:S01]  /*04a0*/  IADD3 R7, P0, P1, R7, UR5, R4 ;  /* 0x0000000507077c10 */ /* 0x010fe2000f91e004 */
[----:B------:R-:W-:Y:S02]  /*04b0*/  IMAD R2, R2, R9, RZ ;  /* 0x0000000902027224 */ /* 0x000fe400078e02ff */
[----:B------:R-:W1:Y:S01]  /*04c0*/  LDCU UR6, c[0x0][0x3c8] ;  /* 0x00007900ff0677ac */ /* 0x000e620008000800 */
[----:B------:R-:W-:Y:S01]  /*04d0*/  IADD3.X R5, PT, PT, R0, UR7, R5, P0, P1 ;  /* 0x0000000700057c10 */ /* 0x000fe200087e2405 */
[C---:B------:R-:W-:Y:S01]  /*04e0*/  IMAD R0, R9.reuse, 0x2, R2 ;  /* 0x0000000209007824 */ /* 0x040fe200078e0202 */
[----:B------:R-:W2:Y:S01]  /*04f0*/  LDS R115, [UR4] ;  /* 0x00000004ff737984 */ /* 0x000ea20008000800 */
[----:B------:R-:W-:Y:S02]  /*0500*/  BAR.SYNC.DEFER_BLOCKING 0x0 ;  /* 0x0000000000007b1d */ /* 0x000fe40000010000 */
[----:B------:R-:W-:Y:S01]  /*0510*/  IMAD R4, R9, 0x2, R0 ;  /* 0x0000000209047824 */ /* 0x000fe200078e0200 */
[----:B------:R-:W-:-:S02]  /*0520*/  LEA R10, P0, R2, R7, 0x1 ;  /* 0x00000007020a7211 */ /* 0x000fc400078008ff */
[----:B------:R-:W-:Y:S01]  /*0530*/  LEA R12, P1, R0, R7, 0x1 ;  /* 0x00000007000c7211 */ /* 0x000fe200078208ff */
[C---:B------:R-:W-:Y:S01]  /*0540*/  IMAD R6, R9.reuse, 0x2, R4 ;  /* 0x0000000209067824 */ /* 0x040fe200078e0204 */
[----:B------:R-:W-:Y:S02]  /*0550*/  LEA.HI.X.SX32 R11, R2, R5, 0x1, P0 ;  /* 0x00000005020b7211 */ /* 0x000fe400000f0eff */
[----:B------:R-:W-:Y:S02]  /*0560*/  LEA R14, P0, R4, R7, 0x1 ;  /* 0x00000007040e7211 */ /* 0x000fe400078008ff */
[----:B------:R-:W-:Y:S02]  /*0570*/  LEA R8, R9, R6, 0x1 ;  /* 0x0000000609087211 */ /* 0x000fe400078e08ff */
[----:B------:R-:W-:-:S03]  /*0580*/  LEA.HI.X.SX32 R13, R0, R5, 0x1, P1 ;  /* 0x00000005000d7211 */ /* 0x000fc600008f0eff */
[C---:B------:R-:W-:Y:S01]  /*0590*/  IMAD R22, R9.reuse, 0x2, R8 ;  /* 0x0000000209167824 */ /* 0x040fe200078e0208 */
[----:B------:R-:W-:Y:S02]  /*05a0*/  LEA.HI.X.SX32 R15, R4, R5, 0x1, P0 ;  /* 0x00000005040f7211 */ /* 0x000fe400000f0eff */
[C---:B------:R-:W-:Y:S01]  /*05b0*/  LEA R18, P0, R8.reuse, R7, 0x1 ;  /* 0x0000000708127211 */ /* 0x040fe200078008ff */
[----:B------:R3:W5:Y:S03]  /*05c0*/  LDG.E.U16 R0, desc[UR8][R10.64] ;  /* 0x000000080a007981 */ /* 0x000766000c1e1500 */
[----:B------:R-:W-:Y:S02]  /*05d0*/  LEA.HI.X.SX32 R19, R8, R5, 0x1, P0 ;  /* 0x0000000508137211 */ /* 0x000fe400000f0eff */
[-C--:B------:R-:W-:Y:S01]  /*05e0*/  LEA R16, P1, R6, R7.reuse, 0x1 ;  /* 0x0000000706107211 */ /* 0x080fe200078208ff */
[----:B------:R4:W5:Y:S04]  /*05f0*/  LDG.E.U16 R2, desc[UR8][R12.64] ;  /* 0x000000080c027981 */ /* 0x000968000c1e1500 */
[----:B------:R0:W5:Y:S01]  /*0600*/  LDG.E.U16 R4, desc[UR8][R14.64] ;  /* 0x000000080e047981 */ /* 0x000162000c1e1500 */
[----:B---3--:R-:W-:Y:S01]  /*0610*/  IMAD R10, R9, 0x2, R22 ;  /* 0x00000002090a7824 */ /* 0x008fe200078e0216 */
[----:B------:R-:W-:-:S02]  /*0620*/  LEA R20, P0, R22, R7, 0x1 ;  /* 0x0000000716147211 */ /* 0x000fc400078008ff */
[----:B------:R-:W5:Y:S01]  /*0630*/  LDG.E.U16 R8, desc[UR8][R18.64] ;  /* 0x0000000812087981 */ /* 0x000f62000c1e1500 */
[-C--:B------:R-:W-:Y:S01]  /*0640*/  LEA.HI.X.SX32 R17, R6, R5.reuse, 0x1, P1 ;  /* 0x0000000506117211 */ /* 0x080fe200008f0eff */
[----:B------:R-:W-:Y:S01]  /*0650*/  IMAD R26, R9, 0x2, R10 ;  /* 0x00000002091a7824 */ /* 0x000fe200078e020a */
[----:B------:R-:W-:-:S03]  /*0660*/  LEA.HI.X.SX32 R21, R22, R5, 0x1, P0 ;  /* 0x0000000516157211 */ /* 0x000fc600000f0eff */
[C---:B----4-:R-:W-:Y:S01]  /*0670*/  IMAD R12, R9.reuse, 0x2, R26 ;  /* 0x00000002090c7824 */ /* 0x050fe200078e021a */
[-C--:B------:R-:W-:Y:S01]  /*0680*/  LEA R22, P0, R10, R7.reuse, 0x1 ;  /* 0x000000070a167211 */ /* 0x080fe200078008ff */
[----:B------:R3:W5:Y:S01]  /*0690*/  LDG.E.U16 R6, desc[UR8][R16.64] ;  /* 0x0000000810067981 */ /* 0x000762000c1e1500 */
[----:B------:R-:W-:Y:S01]  /*06a0*/  LEA R24, P1, R26, R7, 0x1 ;  /* 0x000000071a187211 */ /* 0x000fe200078208ff */
[C---:B0-----:R-:W-:Y:S01]  /*06b0*/  IMAD R14, R9.reuse, 0x2, R12 ;  /* 0x00000002090e7824 */ /* 0x041fe200078e020c */
[-C--:B------:R-:W-:Y:S02]  /*06c0*/  LEA.HI.X.SX32 R23, R10, R5.reuse, 0x1, P0 ;  /* 0x000000050a177211 */ /* 0x080fe400000f0eff */
[----:B------:R-:W-:Y:S01]  /*06d0*/  LEA.HI.X.SX32 R25, R26, R5, 0x1, P1 ;  /* 0x000000051a197211 */ /* 0x000fe200008f0eff */
[----:B------:R0:W5:Y:S01]  /*06e0*/  LDG.E.U16 R10, desc[UR8][R20.64] ;  /* 0x00000008140a7981 */ /* 0x000162000c1e1500 */
[----:B------:R-:W-:Y:S01]  /*06f0*/  LEA R26, P0, R12, R7, 0x1 ;  /* 0x000000070c1a7211 */ /* 0x000fe200078008ff */
[----:B---3--:R-:W-:-:S03]  /*0700*/  IMAD R16, R9, 0x2, R14 ;  /* 0x0000000209107824 */ /* 0x008fc600078e020e */
[----:B------:R-:W-:Y:S01]  /*0710*/  LEA.HI.X.SX32 R27, R12, R5, 0x1, P0 ;  /* 0x000000050c1b7211 */ /* 0x000fe200000f0eff */
[----:B------:R3:W5:Y:S01]  /*0720*/  LDG.E.U16 R11, desc[UR8][R22.64] ;  /* 0x00000008160b7981 */ /* 0x000762000c1e1500 */
[C---:B------:R-:W-:Y:S02]  /*0730*/  LEA R18, P0, R14.reuse, R7, 0x1 ;  /* 0x000000070e127211 */ /* 0x040fe400078008ff */
[C---:B------:R-:W-:Y:S01]  /*0740*/  LEA R30, R9.reuse, R16, 0x1 ;  /* 0x00000010091e7211 */ /* 0x040fe200078e08ff */
[----:B------:R4:W5:Y:S01]  /*0750*/  LDG.E.U16 R12, desc[UR8][R24.64] ;  /* 0x00000008180c7981 */ /* 0x000962000c1e1500 */
[----:B------:R-:W-:Y:S02]  /*0760*/  LEA.HI.X.SX32 R19, R14, R5, 0x1, P0 ;  /* 0x000000050e137211 */ /* 0x000fe400000f0eff */
[-C--:B0-----:R-:W-:Y:S01]  /*0770*/  LEA R20, P0, R16, R7.reuse, 0x1 ;  /* 0x0000000710147211 */ /* 0x081fe200078008ff */
[----:B------:R-:W-:Y:S01]  /*0780*/  IMAD R32, R9, 0x2, R30 ;  /* 0x0000000209207824 */ /* 0x000fe200078e021e */
[----:B------:R-:W-:Y:S01]  /*0790*/  LEA R28, P1, R30, R7, 0x1 ;  /* 0x000000071e1c7211 */ /* 0x000fe200078208ff */
[----:B------:R0:W5:Y:S01]  /*07a0*/  LDG.E.U16 R13, desc[UR8][R26.64] ;  /* 0x000000081a0d7981 */ /* 0x000162000c1e1500 */
[----:B------:R-:W-:-:S02]  /*07b0*/  LEA.HI.X.SX32 R21, R16, R5, 0x1, P0 ;  /* 0x0000000510157211 */ /* 0x000fc400000f0eff */
[----:B------:R-:W-:Y:S01]  /*07c0*/  LEA.HI.X.SX32 R29, R30, R5, 0x1, P1 ;  /* 0x000000051e1d7211 */ /* 0x000fe200008f0eff */
[C---:B------:R-:W-:Y:S01]  /*07d0*/  IMAD R30, R9.reuse, 0x2, R32 ;  /* 0x00000002091e7824 */ /* 0x040fe200078e0220 */
[C---:B---3--:R-:W-:Y:S01]  /*07e0*/  LEA R22, P0, R32.reuse, R7, 0x1 ;  /* 0x0000000720167211 */ /* 0x048fe200078008ff */
[----:B------:R-:W5:Y:S03]  /*07f0*/  LDG.E.U16 R14, desc[UR8][R18.64] ;  /* 0x00000008120e7981 */ /* 0x000f66000c1e1500 */
[----:B------:R-:W-:Y:S01]  /*0800*/  LEA.HI.X.SX32 R23, R32, R5, 0x1, P0 ;  /* 0x0000000520177211 */ /* 0x000fe200000f0eff */
[C---:B------:R-:W-:Y:S01]  /*0810*/  IMAD R32, R9.reuse, 0x2, R30 ;  /* 0x0000000209207824 */ /* 0x040fe200078e021e */
[C---:B----4-:R-:W-:Y:S01]  /*0820*/  LEA R24, P0, R30.reuse, R7, 0x1 ;  /* 0x000000071e187211 */ /* 0x050fe200078008ff */
[----:B------:R-:W5:Y:S02]  /*0830*/  LDG.E.U16 R16, desc[UR8][R28.64] ;  /* 0x000000081c107981 */ /* 0x000f64000c1e1500 */
[C---:B------:R-:W-:Y:S01]  /*0840*/  IMAD R34, R9.reuse, 0x2, R32 ;  /* 0x0000000209227824 */ /* 0x040fe200078e0220 */
[----:B------:R-:W-:Y:S01]  /*0850*/  LEA.HI.X.SX32 R25, R30, R5, 0x1, P0 ;  /* 0x000000051e197211 */ /* 0x000fe200000f0eff */
[----:B------:R3:W5:Y:S02]  /*0860*/  LDG.E.U16 R17, desc[UR8][R22.64] ;  /* 0x0000000816117981 */ /* 0x000764000c1e1500 */
[----:B------:R-:W-:Y:S01]  /*0870*/  IMAD R36, R9, 0x2, R34 ;  /* 0x0000000209247824 */ /* 0x000fe200078e0222 */
[-C--:B------:R-:W-:Y:S01]  /*0880*/  LEA R30, P1, R34, R7.reuse, 0x1 ;  /* 0x00000007221e7211 */ /* 0x080fe200078208ff */
[----:B------:R4:W5:Y:S01]  /*0890*/  LDG.E.U16 R18, desc[UR8][R24.64] ;  /* 0x0000000818127981 */ /* 0x000962000c1e1500 */
[----:B0-----:R-:W-:-:S02]  /*08a0*/  LEA R26, P0, R32, R7, 0x1 ;  /* 0x00000007201a7211 */ /* 0x001fc400078008ff */
[-C--:B------:R-:W-:Y:S01]  /*08b0*/  LEA.HI.X.SX32 R31, R34, R5.reuse, 0x1, P1 ;  /* 0x00000005221f7211 */ /* 0x080fe200008f0eff */
[C---:B------:R-:W-:Y:S01]  /*08c0*/  IMAD R34, R9.reuse, 0x2, R36 ;  /* 0x0000000209227824 */ /* 0x040fe200078e0224 */
[----:B------:R-:W-:Y:S01]  /*08d0*/  LEA.HI.X.SX32 R27, R32, R5, 0x1, P0 ;  /* 0x00000005201b7211 */ /* 0x000fe200000f0eff */
[----:B------:R-:W5:Y:S01]  /*08e0*/  LDG.E.U16 R15, desc[UR8][R20.64] ;  /* 0x00000008140f7981 */ /* 0x000f62000c1e1500 */
[C---:B------:R-:W-:Y:S02]  /*08f0*/  LEA R32, P0, R36.reuse, R7, 0x1 ;  /* 0x0000000724207211 */ /* 0x040fe400078008ff */
[C---:B---3--:R-:W-:Y:S01]  /*0900*/  LEA R22, R9.reuse, R34, 0x1 ;  /* 0x0000002209167211 */ /* 0x048fe200078e08ff */
[----:B------:R0:W5:Y:S01]  /*0910*/  LDG.E.U16 R19, desc[UR8][R26.64] ;  /* 0x000000081a137981 */ /* 0x000162000c1e1500 */
[----:B------:R-:W-:Y:S02]  /*0920*/  LEA.HI.X.SX32 R33, R36, R5, 0x1, P0 ;  /* 0x0000000524217211 */ /* 0x000fe400000f0eff */
[C---:B------:R-:W-:Y:S01]  /*0930*/  LEA R28, P0, R34.reuse, R7, 0x1 ;  /* 0x00000007221c7211 */ /* 0x040fe200078008ff */
[C---:B------:R-:W-:Y:S01]  /*0940*/  IMAD R38, R9.reuse, 0x2, R22 ;  /* 0x0000000209267824 */ /* 0x040fe200078e0216 */
[----:B------:R3:W5:Y:S02]  /*0950*/  LDG.E.U16 R20, desc[UR8][R30.64] ;  /* 0x000000081e147981 */ /* 0x000764000c1e1500 */
[----:B------:R-:W-:Y:S01]  /*0960*/  LEA.HI.X.SX32 R29, R34, R5, 0x1, P0 ;  /* 0x00000005221d7211 */ /* 0x000fe200000f0eff */
[C---:B----4-:R-:W-:Y:S01]  /*0970*/  IMAD R24, R9.reuse, 0x2, R38 ;  /* 0x0000000209187824 */ /* 0x050fe200078e0226 */
[-C--:B------:R-:W-:Y:S01]  /*0980*/  LEA R34, P0, R22, R7.reuse, 0x1 ;  /* 0x0000000716227211 */ /* 0x080fe200078008ff */
[----:B------:R-:W5:Y:S01]  /*0990*/  LDG.E.U16 R21, desc[UR8][R32.64] ;  /* 0x0000000820157981 */ /* 0x000f62000c1e1500 */
[----:B------:R-:W-:Y:S01]  /*09a0*/  LEA R36, P1, R38, R7, 0x1 ;  /* 0x0000000726247211 */ /* 0x000fe200078208ff */
[----:B0-----:R-:W-:Y:S01]  /*09b0*/  IMAD R26, R9, 0x2, R24 ;  /* 0x00000002091a7824 */ /* 0x001fe200078e0218 */
[----:B------:R-:W-:-:S02]  /*09c0*/  LEA.HI.X.SX32 R35, R22, R5, 0x1, P0 ;  /* 0x0000000516237211 */ /* 0x000fc400000f0eff */
[----:B------:R-:W-:Y:S01]  /*09d0*/  LEA.HI.X.SX32 R37, R38, R5, 0x1, P1 ;  /* 0x0000000526257211 */ /* 0x000fe200008f0eff */
[C---:B------:R-:W-:Y:S01]  /*09e0*/  IMAD R42, R9.reuse, 0x2, R26 ;  /* 0x00000002092a7824 */ /* 0x040fe200078e021a */
[C---:B------:R-:W-:Y:S01]  /*09f0*/  LEA R38, P0, R24.reuse, R7, 0x1 ;  /* 0x0000000718267211 */ /* 0x040fe200078008ff */
[----:B------:R0:W5:Y:S03]  /*0a00*/  LDG.E.U16 R22, desc[UR8][R28.64] ;  /* 0x000000081c167981 */ /* 0x000166000c1e1500 */
[----:B------:R-:W-:Y:S01]  /*0a10*/  LEA.HI.X.SX32 R39, R24, R5, 0x1, P0 ;  /* 0x0000000518277211 */ /* 0x000fe200000f0eff */
[C---:B------:R-:W-:Y:S01]  /*0a20*/  IMAD R44, R9.reuse, 0x2, R42 ;  /* 0x00000002092c7824 */ /* 0x040fe200078e022a */
[C---:B---3--:R-:W-:Y:S01]  /*0a30*/  LEA R30, P0, R26.reuse, R7, 0x1 ;  /* 0x000000071a1e7211 */ /* 0x048fe200078008ff */
[----:B------:R3:W5:Y:S03]  /*0a40*/  LDG.E.U16 R23, desc[UR8][R34.64] ;  /* 0x0000000822177981 */ /* 0x000766000c1e1500 */
[----:B------:R-:W-:Y:S01]  /*0a50*/  LEA.HI.X.SX32 R31, R26, R5, 0x1, P0 ;  /* 0x000000051a1f7211 */ /* 0x000fe200000f0eff */
[----:B0-----:R-:W-:Y:S01]  /*0a60*/  IMAD R28, R9, 0x2, R44 ;  /* 0x00000002091c7824 */ /* 0x001fe200078e022c */
[-C--:B------:R-:W-:Y:S01]  /*0a70*/  LEA R32, P0, R42, R7.reuse, 0x1 ;  /* 0x000000072a207211 */ /* 0x080fe200078008ff */
[----:B------:R0:W5:Y:S01]  /*0a80*/  LDG.E.U16 R24, desc[UR8][R36.64] ;  /* 0x0000000824187981 */ /* 0x000162000c1e1500 */
[----:B------:R-:W-:-:S02]  /*0a90*/  LEA R40, P1, R44, R7, 0x1 ;  /* 0x000000072c287211 */ /* 0x000fc400078208ff */
[-C--:B------:R-:W-:Y:S01]  /*0aa0*/  LEA.HI.X.SX32 R33, R42, R5.reuse, 0x1, P0 ;  /* 0x000000052a217211 */ /* 0x080fe200000f0eff */
[----:B------:R4:W5:Y:S01]  /*0ab0*/  LDG.E.U16 R25, desc[UR8][R38.64] ;  /* 0x0000000826197981 */ /* 0x000962000c1e1500 */
[C---:B------:R-:W-:Y:S02]  /*0ac0*/  LEA R42, R9.reuse, R28, 0x1 ;  /* 0x0000001c092a7211 */ /* 0x040fe400078e08ff */
[----:B------:R-:W-:Y:S01]  /*0ad0*/  LEA.HI.X.SX32 R41, R44, R5, 0x1, P1 ;  /* 0x000000052c297211 */ /* 0x000fe200008f0eff */
[----:B------:R-:W5:Y:S01]  /*0ae0*/  LDG.E.U16 R26, desc[UR8][R30.64] ;  /* 0x000000081e1a7981 */ /* 0x000f62000c1e1500 */
[C---:B---3--:R-:W-:Y:S01]  /*0af0*/  LEA R34, P0, R28.reuse, R7, 0x1 ;  /* 0x000000071c227211 */ /* 0x048fe200078008ff */
[C---:B------:R-:W-:Y:S02]  /*0b00*/  IMAD R44, R9.reuse, 0x2, R42 ;  /* 0x00000002092c7824 */ /* 0x040fe400078e022a */
[----:B------:R-:W5:Y:S01]  /*0b10*/  LDG.E.U16 R27, desc[UR8][R32.64] ;  /* 0x00000008201b7981 */ /* 0x000f62000c1e1500 */
[----:B------:R-:W-:Y:S01]  /*0b20*/  LEA.HI.X.SX32 R35, R28, R5, 0x1, P0 ;  /* 0x000000051c237211 */ /* 0x000fe200000f0eff */
[C---:B------:R-:W-:Y:S01]  /*0b30*/  IMAD R46, R9.reuse, 0x2, R44 ;  /* 0x00000002092e7824 */ /* 0x040fe200078e022c */
[C---:B0-----:R-:W-:Y:S01]  /*0b40*/  LEA R36, P0, R42.reuse, R7, 0x1 ;  /* 0x000000072a247211 */ /* 0x041fe200078008ff */
[----:B------:R-:W5:Y:S03]  /*0b50*/  LDG.E.U16 R28, desc[UR8][R40.64] ;  /* 0x00000008281c7981 */ /* 0x000f66000c1e1500 */
[----:B------:R-:W-:Y:S01]  /*0b60*/  LEA.HI.X.SX32 R37, R42, R5, 0x1, P0 ;  /* 0x000000052a257211 */ /* 0x000fe200000f0eff */
[----:B------:R-:W-:Y:S01]  /*0b70*/  IMAD R48, R9, 0x2, R46 ;  /* 0x0000000209307824 */ /* 0x000fe200078e022e */
[-C--:B------:R-:W-:Y:S01]  /*0b80*/  LEA R42, P1, R46, R7.reuse, 0x1 ;  /* 0x000000072e2a7211 */ /* 0x080fe200078208ff */
[----:B------:R0:W5:Y:S01]  /*0b90*/  LDG.E.U16 R29, desc[UR8][R34.64] ;  /* 0x00000008221d7981 */ /* 0x000162000c1e1500 */
[----:B----4-:R-:W-:-:S02]  /*0ba0*/  LEA R38, P0, R44, R7, 0x1 ;  /* 0x000000072c267211 */ /* 0x010fc400078008ff */
[-C--:B------:R-:W-:Y:S01]  /*0bb0*/  LEA.HI.X.SX32 R43, R46, R5.reuse, 0x1, P1 ;  /* 0x000000052e2b7211 */ /* 0x080fe200008f0eff */
[C---:B------:R-:W-:Y:S01]  /*0bc0*/  IMAD R46, R9.reuse, 0x2, R48 ;  /* 0x00000002092e7824 */ /* 0x040fe200078e0230 */
[----:B------:R-:W-:Y:S01]  /*0bd0*/  LEA.HI.X.SX32 R39, R44, R5, 0x1, P0 ;  /* 0x000000052c277211 */ /* 0x000fe200000f0eff */
[----:B------:R3:W5:Y:S01]  /*0be0*/  LDG.E.U16 R30, desc[UR8][R36.64] ;  /* 0x00000008241e7981 */ /* 0x000762000c1e1500 */
[----:B------:R-:W-:Y:S01]  /*0bf0*/  LEA R44, P0, R48, R7, 0x1 ;  /* 0x00000007302c7211 */ /* 0x000fe200078008ff */
[----:B0-----:R-:W-:-:S03]  /*0c00*/  IMAD R34, R9, 0x2, R46 ;  /* 0x0000000209227824 */ /* 0x001fc600078e022e */
[----:B------:R-:W-:Y:S01]  /*0c10*/  LEA.HI.X.SX32 R45, R48, R5, 0x1, P0 ;  /* 0x00000005302d7211 */ /* 0x000fe200000f0eff */
[----:B------:R0:W5:Y:S01]  /*0c20*/  LDG.E.U16 R31, desc[UR8][R38.64] ;  /* 0x00000008261f7981 */ /* 0x000162000c1e1500 */
[C---:B------:R-:W-:Y:S01]  /*0c30*/  LEA R40, P0, R46.reuse, R7, 0x1 ;  /* 0x000000072e287211 */ /* 0x040fe200078008ff */
[C---:B------:R-:W-:Y:S02]  /*0c40*/  IMAD R50, R9.reuse, 0x2, R34 ;  /* 0x0000000209327824 */ /* 0x040fe400078e0222 */
[----:B------:R4:W5:Y:S01]  /*0c50*/  LDG.E.U16 R32, desc[UR8][R42.64] ;  /* 0x000000082a207981 */ /* 0x000962000c1e1500 */
[----:B------:R-:W-:Y:S02]  /*0c60*/  LEA.HI.X.SX32 R41, R46, R5, 0x1, P0 ;  /* 0x000000052e297211 */ /* 0x000fe400000f0eff */
[----:B---3--:R-:W-:Y:S01]  /*0c70*/  LEA R36, R9, R50, 0x1 ;  /* 0x0000003209247211 */ /* 0x008fe200078e08ff */
[----:B------:R-:W5:Y:S01]  /*0c80*/  LDG.E.U16 R33, desc[UR8][R44.64] ;  /* 0x000000082c217981 */ /* 0x000f62000c1e1500 */
[----:B------:R-:W-:-:S02]  /*0c90*/  LEA R46, P0, R34, R7, 0x1 ;  /* 0x00000007222e7211 */ /* 0x000fc400078008ff */
[----:B------:R-:W-:Y:S01]  /*0ca0*/  LEA R48, P1, R50, R7, 0x1 ;  /* 0x0000000732307211 */ /* 0x000fe200078208ff */
[C---:B0-----:R-:W-:Y:S01]  /*0cb0*/  IMAD R38, R9.reuse, 0x2, R36 ;  /* 0x0000000209267824 */ /* 0x041fe200078e0224 */
[-C--:B------:R-:W-:Y:S02]  /*0cc0*/  LEA.HI.X.SX32 R47, R34, R5.reuse, 0x1, P0 ;  /* 0x00000005222f7211 */ /* 0x080fe400000f0eff */
[----:B------:R-:W-:Y:S01]  /*0cd0*/  LEA.HI.X.SX32 R49, R50, R5, 0x1, P1 ;  /* 0x0000000532317211 */ /* 0x000fe200008f0eff */
[C---:B------:R-:W-:Y:S01]  /*0ce0*/  IMAD R54, R9.reuse, 0x2, R38 ;  /* 0x0000000209367824 */ /* 0x040fe200078e0226 */
[C---:B------:R-:W-:Y:S01]  /*0cf0*/  LEA R50, P0, R36.reuse, R7, 0x1 ;  /* 0x0000000724327211 */ /* 0x040fe200078008ff */
[----:B------:R0:W5:Y:S03]  /*0d00*/  LDG.E.U16 R34, desc[UR8][R40.64] ;  /* 0x0000000828227981 */ /* 0x000166000c1e1500 */
[----:B------:R-:W-:Y:S01]  /*0d10*/  LEA.HI.X.SX32 R51, R36, R5, 0x1, P0 ;  /* 0x0000000524337211 */ /* 0x000fe200000f0eff */
[----:B------:R3:W5:Y:S01]  /*0d20*/  LDG.E.U16 R35, desc[UR8][R46.64] ;  /* 0x000000082e237981 */ /* 0x000762000c1e1500 */
[----:B----4-:R-:W-:Y:S01]  /*0d30*/  LEA R42, P0, R38, R7, 0x1 ;  /* 0x00000007262a7211 */ /* 0x010fe200078008ff */
[----:B------:R-:W-:-:S02]  /*0d40*/  IMAD R56, R9, 0x2, R54 ;  /* 0x0000000209387824 */ /* 0x000fc400078e0236 */
[----:B------:R4:W5:Y:S01]  /*0d50*/  LDG.E.U16 R36, desc[UR8][R48.64] ;  /* 0x0000000830247981 */ /* 0x000962000c1e1500 */
[----:B------:R-:W-:Y:S01]  /*0d60*/  LEA.HI.X.SX32 R43, R38, R5, 0x1, P0 ;  /* 0x00000005262b7211 */ /* 0x000fe200000f0eff */
[C---:B0-----:R-:W-:Y:S01]  /*0d70*/  IMAD R40, R9.reuse, 0x2, R56 ;  /* 0x0000000209287824 */ /* 0x041fe200078e0238 */
[-C--:B------:R-:W-:Y:S01]  /*0d80*/  LEA R44, P0, R54, R7.reuse, 0x1 ;  /* 0x00000007362c7211 */ /* 0x080fe200078008ff */
[----:B------:R0:W5:Y:S01]  /*0d90*/  LDG.E.U16 R37, desc[UR8][R50.64] ;  /* 0x0000000832257981 */ /* 0x000162000c1e1500 */
[----:B------:R-:W-:Y:S02]  /*0da0*/  LEA R52, P1, R56, R7, 0x1 ;  /* 0x0000000738347211 */ /* 0x000fe400078208ff */
[-C--:B------:R-:W-:Y:S01]  /*0db0*/  LEA.HI.X.SX32 R45, R54, R5.reuse, 0x1, P0 ;  /* 0x00000005362d7211 */ /* 0x080fe200000f0eff */
[C---:B------:R-:W-:Y:S01]  /*0dc0*/  IMAD R54, R9.reuse, 0x2, R40 ;  /* 0x0000000209367824 */ /* 0x040fe200078e0228 */
[----:B------:R-:W-:Y:S01]  /*0dd0*/  LEA.HI.X.SX32 R53, R56, R5, 0x1, P1 ;  /* 0x0000000538357211 */ /* 0x000fe200008f0eff */
[----:B------:R-:W5:Y:S01]  /*0de0*/  LDG.E.U16 R38, desc[UR8][R42.64] ;  /* 0x000000082a267981 */ /* 0x000f62000c1e1500 */
[----:B---3--:R-:W-:Y:S01]  /*0df0*/  LEA R46, P0, R40, R7, 0x1 ;  /* 0x00000007282e7211 */ /* 0x008fe200078008ff */
[----:B------:R-:W-:-:S02]  /*0e00*/  IMAD R56, R9, 0x2, R54 ;  /* 0x0000000209387824 */ /* 0x000fc400078e0236 */
[----:B------:R-:W5:Y:S01]  /*0e10*/  LDG.E.U16 R39, desc[UR8][R44.64] ;  /* 0x000000082c277981 */ /* 0x000f62000c1e1500 */
[----:B------:R-:W-:Y:S02]  /*0e20*/  LEA.HI.X.SX32 R47, R40, R5, 0x1, P0 ;  /* 0x00000005282f7211 */ /* 0x000fe400000f0eff */
[C---:B----4-:R-:W-:Y:S01]  /*0e30*/  LEA R48, P0, R54.reuse, R7, 0x1 ;  /* 0x0000000736307211 */ /* 0x050fe200078008ff */
[----:B------:R-:W5:Y:S01]  /*0e40*/  LDG.E.U16 R40, desc[UR8][R52.64] ;  /* 0x0000000834287981 */ /* 0x000f62000c1e1500 */
[C---:B------:R-:W-:Y:S02]  /*0e50*/  LEA R58, R9.reuse, R56, 0x1 ;  /* 0x00000038093a7211 */ /* 0x040fe400078e08ff */
[----:B------:R-:W-:Y:S01]  /*0e60*/  LEA.HI.X.SX32 R49, R54, R5, 0x1, P0 ;  /* 0x0000000536317211 */ /* 0x000fe200000f0eff */
[----:B------:R3:W5:Y:S01]  /*0e70*/  LDG.E.U16 R41, desc[UR8][R46.64] ;  /* 0x000000082e297981 */ /* 0x000762000c1e1500 */
[-C--:B------:R-:W-:Y:S01]  /*0e80*/  LEA R54, P1, R58, R7.reuse, 0x1 ;  /* 0x000000073a367211 */ /* 0x080fe200078208ff */
[C---:B------:R-:W-:Y:S01]  /*0e90*/  IMAD R60, R9.reuse, 0x2, R58 ;  /* 0x00000002093c7824 */ /* 0x040fe200078e023a */
[----:B0-----:R-:W-:Y:S01]  /*0ea0*/  LEA R50, P0, R56, R7, 0x1 ;  /* 0x0000000738327211 */ /* 0x001fe200078008ff */
[----:B------:R0:W5:Y:S01]  /*0eb0*/  LDG.E.U16 R42, desc[UR8][R48.64] ;  /* 0x00000008302a7981 */ /* 0x000162000c1e1500 */
[-C--:B------:R-:W-:Y:S01]  /*0ec0*/  LEA.HI.X.SX32 R55, R58, R5.reuse, 0x1, P1 ;  /* 0x000000053a377211 */ /* 0x080fe200008f0eff */
[----:B------:R-:W-:Y:S01]  /*0ed0*/  IMAD R58, R9, 0x2, R60 ;  /* 0x00000002093a7824 */ /* 0x000fe200078e023c */
[----:B------:R-:W-:-:S02]  /*0ee0*/  LEA.HI.X.SX32 R51, R56, R5, 0x1, P0 ;  /* 0x0000000538337211 */ /* 0x000fc400000f0eff */
[C---:B------:R-:W-:Y:S01]  /*0ef0*/  LEA R56, P0, R60.reuse, R7, 0x1 ;  /* 0x000000073c387211 */ /* 0x040fe200078008ff */
[C---:B---3--:R-:W-:Y:S01]  /*0f00*/  IMAD R46, R9.reuse, 0x2, R58 ;  /* 0x00000002092e7824 */ /* 0x048fe200078e023a */
[----:B------:R-:W5:Y:S02]  /*0f10*/  LDG.E.U16 R44, desc[UR8][R54.64] ;  /* 0x00000008362c7981 */ /* 0x000f64000c1e1500 */
[----:B------:R-:W-:Y:S01]  /*0f20*/  LEA.HI.X.SX32 R57, R60, R5, 0x1, P0 ;  /* 0x000000053c397211 */ /* 0x000fe200000f0eff */
[C---:B------:R-:W-:Y:S01]  /*0f30*/  IMAD R62, R9.reuse, 0x2, R46 ;  /* 0x00000002093e7824 */ /* 0x040fe200078e022e */
[C---:B------:R-:W-:Y:S01]  /*0f40*/  LEA R52, P0, R58.reuse, R7, 0x1 ;  /* 0x000000073a347211 */ /* 0x040fe200078008ff */
[----:B------:R3:W5:Y:S02]  /*0f50*/  LDG.E.U16 R43, desc[UR8][R50.64] ;  /* 0x00000008322b7981 */ /* 0x000764000c1e1500 */
[----:B0-----:R-:W-:Y:S01]  /*0f60*/  IMAD R48, R9, 0x2, R62 ;  /* 0x0000000209307824 */ /* 0x001fe200078e023e */
[----:B------:R-:W-:Y:S01]  /*0f70*/  LEA.HI.X.SX32 R53, R58, R5, 0x1, P0 ;  /* 0x000000053a357211 */ /* 0x000fe200000f0eff */
[----:B------:R-:W5:Y:S01]  /*0f80*/  LDG.E.U16 R45, desc[UR8][R56.64] ;  /* 0x00000008382d7981 */ /* 0x000f62000c1e1500 */
[----:B------:R-:W-:-:S02]  /*0f90*/  LEA R58, P0, R46, R7, 0x1 ;  /* 0x000000072e3a7211 */ /* 0x000fc400078008ff */
[----:B------:R-:W-:Y:S01]  /*0fa0*/  LEA R60, P1, R62, R7, 0x1 ;  /* 0x000000073e3c7211 */ /* 0x000fe200078208ff */
[C---:B---3--:R-:W-:Y:S01]  /*0fb0*/  IMAD R50, R9.reuse, 0x2, R48 ;  /* 0x0000000209327824 */ /* 0x048fe200078e0230 */
[-C--:B------:R-:W-:Y:S02]  /*0fc0*/  LEA.HI.X.SX32 R59, R46, R5.reuse, 0x1, P0 ;  /* 0x000000052e3b7211 */ /* 0x080fe400000f0eff */
[----:B------:R-:W-:Y:S01]  /*0fd0*/  LEA.HI.X.SX32 R61, R62, R5, 0x1, P1 ;  /* 0x000000053e3d7211 */ /* 0x000fe200008f0eff */
[----:B------:R0:W5:Y:S01]  /*0fe0*/  LDG.E.U16 R46, desc[UR8][R52.64] ;  /* 0x00000008342e7981 */ /* 0x000162000c1e1500 */
[C---:B------:R-:W-:Y:S02]  /*0ff0*/  LEA R62, P0, R48.reuse, R7, 0x1 ;  /* 0x00000007303e7211 */ /* 0x040fe400078008ff */
[----:B------:R-:W-:Y:S01]  /*1000*/  LEA R66, R9, R50, 0x1 ;  /* 0x0000003209427211 */ /* 0x000fe200078e08ff */
[----:B------:R3:W5:Y:S01]  /*1010*/  LDG.E.U16 R47, desc[UR8][R58.64] ;  /* 0x000000083a2f7981 */ /* 0x000762000c1e1500 */
[----:B------:R-:W-:-:S02]  /*1020*/  LEA.HI.X.SX32 R63, R48, R5, 0x1, P0 ;  /* 0x00000005303f7211 */ /* 0x000fc400000f0eff */
[C---:B------:R-:W-:Y:S01]  /*1030*/  LEA R54, P0, R50.reuse, R7, 0x1 ;  /* 0x0000000732367211 */ /* 0x040fe200078008ff */
[C---:B------:R-:W-:Y:S01]  /*1040*/  IMAD R68, R9.reuse, 0x2, R66 ;  /* 0x0000000209447824 */ /* 0x040fe200078e0242 */
[----:B------:R4:W5:Y:S02]  /*1050*/  LDG.E.U16 R48, desc[UR8][R60.64] ;  /* 0x000000083c307981 */ /* 0x000964000c1e1500 */
        /* <DEDUP_REMOVED lines=12> */
[----:B------:R-:W-:Y:S01]  /*1120*/  LEA.HI.X.SX32 R59, R52, R5, 0x1, P0 ;  /* 0x00000005343b7211 */ /* 0x000fe200000f0eff */
[C---:B------:R-:W-:Y:S01]  /*1130*/  IMAD R70, R9.reuse, 0x2, R68 ;  /* 0x0000000209467824 */ /* 0x040fe200078e0244 */
[C---:B----4-:R-:W-:Y:S01]  /*1140*/  LEA R60, P0, R66.reuse, R7, 0x1 ;  /* 0x00000007423c7211 */ /* 0x050fe200078008ff */
[----:B------:R-:W5:Y:S02]  /*1150*/  LDG.E.U16 R52, desc[UR8][R64.64] ;  /* 0x0000000840347981 */ /* 0x000f64000c1e1500 */
[----:B------:R-:W-:Y:S01]  /*1160*/  IMAD R72, R9, 0x2, R70 ;  /* 0x0000000209487824 */ /* 0x000fe200078e0246 */
[----:B------:R-:W-:Y:S01]  /*1170*/  LEA.HI.X.SX32 R61, R66, R5, 0x1, P0 ;  /* 0x00000005423d7211 */ /* 0x000fe200000f0eff */
[----:B------:R3:W5:Y:S01]  /*1180*/  LDG.E.U16 R53, desc[UR8][R58.64] ;  /* 0x000000083a357981 */ /* 0x000762000c1e1500 */
[-C--:B------:R-:W-:Y:S02]  /*1190*/  LEA R66, P1, R70, R7.reuse, 0x1 ;  /* 0x0000000746427211 */ /* 0x080fe400078208ff */
[----:B0-----:R-:W-:Y:S01]  /*11a0*/  LEA R62, P0, R68, R7, 0x1 ;  /* 0x00000007443e7211 */ /* 0x001fe200078008ff */
[----:B------:R0:W5:Y:S01]  /*11b0*/  LDG.E.U16 R54, desc[UR8][R60.64] ;  /* 0x000000083c367981 */ /* 0x000162000c1e1500 */
[----:B------:R-:W-:-:S02]  /*11c0*/  LEA.HI.X.SX32 R67, R70, R5, 0x1, P1 ;  /* 0x0000000546437211 */ /* 0x000fc400008f0eff */
[C---:B------:R-:W-:Y:S02]  /*11d0*/  LEA R70, R9.reuse, R72, 0x1 ;  /* 0x0000004809467211 */ /* 0x040fe400078e08ff */
[----:B------:R-:W-:Y:S01]  /*11e0*/  LEA.HI.X.SX32 R63, R68, R5, 0x1, P0 ;  /* 0x00000005443f7211 */ /* 0x000fe200000f0eff */
[----:B------:R-:W5:Y:S01]  /*11f0*/  LDG.E.U16 R56, desc[UR8][R66.64] ;  /* 0x0000000842387981 */ /* 0x000f62000c1e1500 */
[C---:B------:R-:W-:Y:S01]  /*1200*/  LEA R68, P0, R72.reuse, R7, 0x1 ;  /* 0x0000000748447211 */ /* 0x040fe200078008ff */
[C---:B---3--:R-:W-:Y:S02]  /*1210*/  IMAD R58, R9.reuse, 0x2, R70 ;  /* 0x00000002093a7824 */ /* 0x048fe400078e0246 */
[----:B------:R3:W5:Y:S01]  /*1220*/  LDG.E.U16 R55, desc[UR8][R62.64] ;  /* 0x000000083e377981 */ /* 0x000762000c1e1500 */
[----:B------:R-:W-:Y:S01]  /*1230*/  LEA.HI.X.SX32 R69, R72, R5, 0x1, P0 ;  /* 0x0000000548457211 */ /* 0x000fe200000f0eff */
[----:B------:R-:W-:Y:S01]  /*1240*/  IMAD R74, R9, 0x2, R58 ;  /* 0x00000002094a7824 */ /* 0x000fe200078e023a */
[----:B------:R-:W-:-:S03]  /*1250*/  LEA R64, P0, R70, R7, 0x1 ;  /* 0x0000000746407211 */ /* 0x000fc600078008ff */
[C---:B0-----:R-:W-:Y:S01]  /*1260*/  IMAD R60, R9.reuse, 0x2, R74 ;  /* 0x00000002093c7824 */ /* 0x041fe200078e024a */
[----:B------:R-:W-:Y:S01]  /*1270*/  LEA.HI.X.SX32 R65, R70, R5, 0x1, P0 ;  /* 0x0000000546417211 */ /* 0x000fe200000f0eff */
[----:B------:R-:W5:Y:S01]  /*1280*/  LDG.E.U16 R57, desc[UR8][R68.64] ;  /* 0x0000000844397981 */ /* 0x000f62000c1e1500 */
[-C--:B------:R-:W-:Y:S02]  /*1290*/  LEA R70, P0, R58, R7.reuse, 0x1 ;  /* 0x000000073a467211 */ /* 0x080fe400078008ff */
[----:B------:R-:W-:Y:S01]  /*12a0*/  LEA R72, P1, R74, R7, 0x1 ;  /* 0x000000074a487211 */ /* 0x000fe200078208ff */
[C---:B---3--:R-:W-:Y:S01]  /*12b0*/  IMAD R62, R9.reuse, 0x2, R60 ;  /* 0x00000002093e7824 */ /* 0x048fe200078e023c */
[-C--:B------:R-:W-:Y:S02]  /*12c0*/  LEA.HI.X.SX32 R71, R58, R5.reuse, 0x1, P0 ;  /* 0x000000053a477211 */ /* 0x080fe400000f0eff */
[----:B------:R-:W-:Y:S01]  /*12d0*/  LEA.HI.X.SX32 R73, R74, R5, 0x1, P1 ;  /* 0x000000054a497211 */ /* 0x000fe200008f0eff */
[C---:B------:R-:W-:Y:S01]  /*12e0*/  IMAD R78, R9.reuse, 0x2, R62 ;  /* 0x00000002094e7824 */ /* 0x040fe200078e023e */
[C---:B------:R-:W-:Y:S01]  /*12f0*/  LEA R74, P0, R60.reuse, R7, 0x1 ;  /* 0x000000073c4a7211 */ /* 0x040fe200078008ff */
[----:B------:R0:W5:Y:S02]  /*1300*/  LDG.E.U16 R58, desc[UR8][R64.64] ;  /* 0x00000008403a7981 */ /* 0x000164000c1e1500 */
[----:B------:R-:W-:Y:S01]  /*1310*/  IMAD R80, R9, 0x2, R78 ;  /* 0x0000000209507824 */ /* 0x000fe200078e024e */
[----:B------:R-:W-:Y:S01]  /*1320*/  LEA.HI.X.SX32 R75, R60, R5, 0x1, P0 ;  /* 0x000000053c4b7211 */ /* 0x000fe200000f0eff */
[----:B------:R3:W5:Y:S01]  /*1330*/  LDG.E.U16 R59, desc[UR8][R70.64] ;  /* 0x00000008463b7981 */ /* 0x000762000c1e1500 */
[----:B------:R-:W-:-:S02]  /*1340*/  LEA R66, P0, R62, R7, 0x1 ;  /* 0x000000073e427211 */ /* 0x000fc400078008ff */
[C---:B0-----:R-:W-:Y:S01]  /*1350*/  LEA R64, R9.reuse, R80, 0x1 ;  /* 0x0000005009407211 */ /* 0x041fe200078e08ff */
[----:B------:R0:W5:Y:S01]  /*1360*/  LDG.E.U16 R60, desc[UR8][R72.64] ;  /* 0x00000008483c7981 */ /* 0x000162000c1e1500 */
[----:B------:R-:W-:Y:S02]  /*1370*/  LEA.HI.X.SX32 R67, R62, R5, 0x1, P0 ;  /* 0x000000053e437211 */ /* 0x000fe400000f0eff */
        /* <DEDUP_REMOVED lines=27> */
[C---:B------:R-:W-:Y:S02]  /*1530*/  LEA R76, P0, R82.reuse, R7, 0x1 ;  /* 0x00000007524c7211 */ /* 0x040fe400078008ff */
[C---:B------:R-:W-:Y:S01]  /*1540*/  LEA R86, R9.reuse, R70, 0x1 ;  /* 0x0000004609567211 */ /* 0x040fe200078e08ff */
[----:B------:R4:W5:Y:S01]  /*1550*/  LDG.E.U16 R68, desc[UR8][R78.64] ;  /* 0x000000084e447981 */ /* 0x000962000c1e1500 */
[----:B------:R-:W-:Y:S02]  /*1560*/  LEA.HI.X.SX32 R77, R82, R5, 0x1, P0 ;  /* 0x00000005524d7211 */ /* 0x000fe400000f0eff */
[-C--:B------:R-:W-:Y:S01]  /*1570*/  LEA R82, P0, R70, R7.reuse, 0x1 ;  /* 0x0000000746527211 */ /* 0x080fe200078008ff */
[C---:B---3--:R-:W-:Y:S01]  /*1580*/  IMAD R72, R9.reuse, 0x2, R86 ;  /* 0x0000000209487824 */ /* 0x048fe200078e0256 */
[----:B------:R-:W-:Y:S01]  /*1590*/  LEA R84, P1, R86, R7, 0x1 ;  /* 0x0000000756547211 */ /* 0x000fe200078208ff */
[----:B------:R-:W5:Y:S01]  /*15a0*/  LDG.E.U16 R69, desc[UR8][R80.64] ;  /* 0x0000000850457981 */ /* 0x000f62000c1e1500 */
[-C--:B------:R-:W-:Y:S01]  /*15b0*/  LEA.HI.X.SX32 R83, R70, R5.reuse, 0x1, P0 ;  /* 0x0000000546537211 */ /* 0x080fe200000f0eff */
[C---:B0-----:R-:W-:Y:S01]  /*15c0*/  IMAD R74, R9.reuse, 0x2, R72 ;  /* 0x00000002094a7824 */ /* 0x041fe200078e0248 */
[----:B------:R-:W-:Y:S01]  /*15d0*/  LEA.HI.X.SX32 R85, R86, R5, 0x1, P1 ;  /* 0x0000000556557211 */ /* 0x000fe200008f0eff */
[----:B------:R0:W5:Y:S01]  /*15e0*/  LDG.E.U16 R70, desc[UR8][R76.64] ;  /* 0x000000084c467981 */ /* 0x000162000c1e1500 */
[----:B------:R-:W-:Y:S01]  /*15f0*/  LEA R86, P0, R72, R7, 0x1 ;  /* 0x0000000748567211 */ /* 0x000fe200078008ff */
[----:B------:R-:W-:-:S02]  /*1600*/  IMAD R90, R9, 0x2, R74 ;  /* 0x00000002095a7824 */ /* 0x000fc400078e024a */
[----:B------:R3:W5:Y:S01]  /*1610*/  LDG.E.U16 R71, desc[UR8][R82.64] ;  /* 0x0000000852477981 */ /* 0x000762000c1e1500 */
[----:B------:R-:W-:Y:S02]  /*1620*/  LEA.HI.X.SX32 R87, R72, R5, 0x1, P0 ;  /* 0x0000000548577211 */ /* 0x000fe400000f0eff */
[C---:B----4-:R-:W-:Y:S01]  /*1630*/  LEA R78, P0, R74.reuse, R7, 0x1 ;  /* 0x000000074a4e7211 */ /* 0x050fe200078008ff */
[C---:B------:R-:W-:Y:S01]  /*1640*/  IMAD R92, R9.reuse, 0x2, R90 ;  /* 0x00000002095c7824 */ /* 0x040fe200078e025a */
[----:B------:R4:W5:Y:S02]  /*1650*/  LDG.E.U16 R72, desc[UR8][R84.64] ;  /* 0x0000000854487981 */ /* 0x000964000c1e1500 */
[----:B------:R-:W-:Y:S01]  /*1660*/  LEA.HI.X.SX32 R79, R74, R5, 0x1, P0 ;  /* 0x000000054a4f7211 */ /* 0x000fe200000f0eff */
[----:B0-----:R-:W-:Y:S01]  /*1670*/  IMAD R76, R9, 0x2, R92 ;  /* 0x00000002094c7824 */ /* 0x001fe200078e025c */
[-C--:B------:R-:W-:Y:S01]  /*1680*/  LEA R80, P0, R90, R7.reuse, 0x1 ;  /* 0x000000075a507211 */ /* 0x080fe200078008ff */
[----:B------:R0:W5:Y:S01]  /*1690*/  LDG.E.U16 R73, desc[UR8][R86.64] ;  /* 0x0000000856497981 */ /* 0x000162000c1e1500 */
[----:B------:R-:W-:-:S02]  /*16a0*/  LEA R88, P1, R92, R7, 0x1 ;  /* 0x000000075c587211 */ /* 0x000fc400078208ff */
[-C--:B------:R-:W-:Y:S01]  /*16b0*/  LEA.HI.X.SX32 R81, R90, R5.reuse, 0x1, P0 ;  /* 0x000000055a517211 */ /* 0x080fe200000f0eff */
[C---:B------:R-:W-:Y:S01]  /*16c0*/  IMAD R90, R9.reuse, 0x2, R76 ;  /* 0x00000002095a7824 */ /* 0x040fe200078e024c */
[----:B------:R-:W-:Y:S01]  /*16d0*/  LEA.HI.X.SX32 R89, R92, R5, 0x1, P1 ;  /* 0x000000055c597211 */ /* 0x000fe200008f0eff */
[----:B------:R-:W5:Y:S01]  /*16e0*/  LDG.E.U16 R74, desc[UR8][R78.64] ;  /* 0x000000084e4a7981 */ /* 0x000f62000c1e1500 */
[C---:B---3--:R-:W-:Y:S02]  /*16f0*/  LEA R82, P0, R76.reuse, R7, 0x1 ;  /* 0x000000074c527211 */ /* 0x048fe400078008ff */
[C---:B------:R-:W-:Y:S01]  /*1700*/  LEA R92, R9.reuse, R90, 0x1 ;  /* 0x0000005a095c7211 */ /* 0x040fe200078e08ff */
[----:B------:R-:W5:Y:S01]  /*1710*/  LDG.E.U16 R75, desc[UR8][R80.64] ;  /* 0x00000008504b7981 */ /* 0x000f62000c1e1500 */
[----:B------:R-:W-:Y:S02]  /*1720*/  LEA.HI.X.SX32 R83, R76, R5, 0x1, P0 ;  /* 0x000000054c537211 */ /* 0x000fe400000f0eff */
[C---:B----4-:R-:W-:Y:S01]  /*1730*/  LEA R84, P0, R90.reuse, R7, 0x1 ;  /* 0x000000075a547211 */ /* 0x050fe200078008ff */
[C---:B------:R-:W-:Y:S01]  /*1740*/  IMAD R94, R9.reuse, 0x2, R92 ;  /* 0x00000002095e7824 */ /* 0x040fe200078e025c */
[----:B------:R-:W5:Y:S02]  /*1750*/  LDG.E.U16 R76, desc[UR8][R88.64] ;  /* 0x00000008584c7981 */ /* 0x000f64000c1e1500 */
[----:B------:R-:W-:Y:S01]  /*1760*/  LEA.HI.X.SX32 R85, R90, R5, 0x1, P0 ;  /* 0x000000055a557211 */ /* 0x000fe200000f0eff */
[----:B------:R-:W-:Y:S01]  /*1770*/  IMAD R96, R9, 0x2, R94 ;  /* 0x0000000209607824 */ /* 0x000fe200078e025e */
[-C--:B------:R-:W-:Y:S01]  /*1780*/  LEA R90, P1, R94, R7.reuse, 0x1 ;  /* 0x000000075e5a7211 */ /* 0x080fe200078208ff */
[----:B------:R3:W5:Y:S01]  /*1790*/  LDG.E.U16 R77, desc[UR8][R82.64] ;  /* 0x00000008524d7981 */ /* 0x000762000c1e1500 */
[----:B0-----:R-:W-:-:S02]  /*17a0*/  LEA R86, P0, R92, R7, 0x1 ;  /* 0x000000075c567211 */ /* 0x001fc400078008ff */
[-C--:B------:R-:W-:Y:S01]  /*17b0*/  LEA.HI.X.SX32 R91, R94, R5.reuse, 0x1, P1 ;  /* 0x000000055e5b7211 */ /* 0x080fe200008f0eff */
[C---:B------:R-:W-:Y:S01]  /*17c0*/  IMAD R94, R9.reuse, 0x2, R96 ;  /* 0x00000002095e7824 */ /* 0x040fe200078e0260 */
[----:B------:R-:W-:Y:S01]  /*17d0*/  LEA.HI.X.SX32 R87, R92, R5, 0x1, P0 ;  /* 0x000000055c577211 */ /* 0x000fe200000f0eff */
[----:B------:R0:W5:Y:S01]  /*17e0*/  LDG.E.U16 R78, desc[UR8][R84.64] ;  /* 0x00000008544e7981 */ /* 0x000162000c1e1500 */
[----:B------:R-:W-:Y:S01]  /*17f0*/  LEA R92, P0, R96, R7, 0x1 ;  /* 0x00000007605c7211 */ /* 0x000fe200078008ff */
[----:B---3--:R-:W-:-:S03]  /*1800*/  IMAD R82, R9, 0x2, R94 ;  /* 0x0000000209527824 */ /* 0x008fc600078e025e */
[----:B------:R-:W-:Y:S01]  /*1810*/  LEA.HI.X.SX32 R93, R96, R5, 0x1, P0 ;  /* 0x00000005605d7211 */ /* 0x000fe200000f0eff */
[----:B------:R3:W5:Y:S01]  /*1820*/  LDG.E.U16 R79, desc[UR8][R86.64] ;  /* 0x00000008564f7981 */ /* 0x000762000c1e1500 */
[C---:B------:R-:W-:Y:S01]  /*1830*/  LEA R88, P0, R94.reuse, R7, 0x1 ;  /* 0x000000075e587211 */ /* 0x040fe200078008ff */
[C---:B------:R-:W-:Y:S02]  /*1840*/  IMAD R98, R9.reuse, 0x2, R82 ;  /* 0x0000000209627824 */ /* 0x040fe400078e0252 */
[----:B------:R4:W5:Y:S01]  /*1850*/  LDG.E.U16 R80, desc[UR8][R90.64] ;  /* 0x000000085a507981 */ /* 0x000962000c1e1500 */
[----:B------:R-:W-:Y:S01]  /*1860*/  LEA.HI.X.SX32 R89, R94, R5, 0x1, P0 ;  /* 0x000000055e597211 */ /* 0x000fe200000f0eff */
[----:B0-----:R-:W-:Y:S01]  /*1870*/  IMAD R84, R9, 0x2, R98 ;  /* 0x0000000209547824 */ /* 0x001fe200078e0262 */
[-C--:B------:R-:W-:Y:S01]  /*1880*/  LEA R94, P0, R82, R7.reuse, 0x1 ;  /* 0x00000007525e7211 */ /* 0x080fe200078008ff */
[----:B------:R-:W5:Y:S01]  /*1890*/  LDG.E.U16 R81, desc[UR8][R92.64] ;  /* 0x000000085c517981 */ /* 0x000f62000c1e1500 */
[----:B------:R-:W-:-:S02]  /*18a0*/  LEA R96, P1, R98, R7, 0x1 ;  /* 0x0000000762607211 */ /* 0x000fc400078208ff */
[C---:B---3--:R-:W-:Y:S02]  /*18b0*/  LEA R86, R9.reuse, R84, 0x1 ;  /* 0x0000005409567211 */ /* 0x048fe400078e08ff */
        /* <DEDUP_REMOVED lines=18> */
[----:B------:R-:W5:Y:S02]  /*19e0*/  LDG.E.U16 R86, desc[UR8][R90.64] ;  /* 0x000000085a567981 */ /* 0x000f64000c1e1500 */
[C---:B------:R-:W-:Y:S01]  /*19f0*/  IMAD R104, R9.reuse, 0x2, R102 ;  /* 0x0000000209687824 */ /* 0x040fe200078e0266 */
[C---:B---3--:R-:W-:Y:S01]  /*1a00*/  LEA R94, P0, R88.reuse, R7, 0x1 ;  /* 0x00000007585e7211 */ /* 0x048fe200078008ff */
[----:B------:R-:W5:Y:S02]  /*1a10*/  LDG.E.U16 R87, desc[UR8][R92.64] ;  /* 0x000000085c577981 */ /* 0x000f64000c1e1500 */
[----:B------:R-:W-:Y:S01]  /*1a20*/  IMAD R106, R9, 0x2, R104 ;  /* 0x00000002096a7824 */ /* 0x000fe200078e0268 */
[----:B------:R-:W-:-:S02]  /*1a30*/  LEA.HI.X.SX32 R95, R88, R5, 0x1, P0 ;  /* 0x00000005585f7211 */ /* 0x000fc400000f0eff */
[C---:B----4-:R-:W-:Y:S01]  /*1a40*/  LEA R96, P0, R102.reuse, R7, 0x1 ;  /* 0x0000000766607211 */ /* 0x050fe200078008ff */
[----:B------:R3:W5:Y:S01]  /*1a50*/  LDG.E.U16 R88, desc[UR8][R100.64] ;  /* 0x0000000864587981 */ /* 0x000762000c1e1500 */
[C---:B------:R-:W-:Y:S02]  /*1a60*/  LEA R108, R9.reuse, R106, 0x1 ;  /* 0x0000006a096c7211 */ /* 0x040fe400078e08ff */
[----:B------:R-:W-:Y:S01]  /*1a70*/  LEA.HI.X.SX32 R97, R102, R5, 0x1, P0 ;  /* 0x0000000566617211 */ /* 0x000fe200000f0eff */
[----:B------:R4:W5:Y:S01]  /*1a80*/  LDG.E.U16 R89, desc[UR8][R94.64] ;  /* 0x000000085e597981 */ /* 0x000962000c1e1500 */
[----:B0-----:R-:W-:Y:S01]  /*1a90*/  LEA R98, P0, R104, R7, 0x1 ;  /* 0x0000000768627211 */ /* 0x001fe200078008ff */
[----:B---3--:R-:W-:-:S03]  /*1aa0*/  IMAD R100, R9, 0x2, R108 ;  /* 0x0000000209647824 */ /* 0x008fc600078e026c */
[----:B------:R-:W-:Y:S01]  /*1ab0*/  LEA.HI.X.SX32 R99, R104, R5, 0x1, P0 ;  /* 0x0000000568637211 */ /* 0x000fe200000f0eff */
[----:B------:R0:W5:Y:S01]  /*1ac0*/  LDG.E.U16 R90, desc[UR8][R96.64] ;  /* 0x00000008605a7981 */ /* 0x000162000c1e1500 */
[-C--:B------:R-:W-:Y:S01]  /*1ad0*/  LEA R92, P0, R108, R7.reuse, 0x1 ;  /* 0x000000076c5c7211 */ /* 0x080fe200078008ff */
[C---:B------:R-:W-:Y:S01]  /*1ae0*/  IMAD R104, R9.reuse, 0x2, R100 ;  /* 0x0000000209687824 */ /* 0x040fe200078e0264 */
[----:B------:R-:W-:Y:S01]  /*1af0*/  LEA R102, P1, R106, R7, 0x1 ;  /* 0x000000076a667211 */ /* 0x000fe200078208ff */
[----:B------:R-:W5:Y:S01]  /*1b00*/  LDG.E.U16 R91, desc[UR8][R98.64] ;  /* 0x00000008625b7981 */ /* 0x000f62000c1e1500 */
[-C--:B------:R-:W-:Y:S01]  /*1b10*/  LEA.HI.X.SX32 R93, R108, R5.reuse, 0x1, P0 ;  /* 0x000000056c5d7211 */ /* 0x080fe200000f0eff */
[C---:B------:R-:W-:Y:S01]  /*1b20*/  IMAD R110, R9.reuse, 0x2, R104 ;  /* 0x00000002096e7824 */ /* 0x040fe200078e0268 */
[----:B------:R-:W-:Y:S02]  /*1b30*/  LEA.HI.X.SX32 R103, R106, R5, 0x1, P1 ;  /* 0x000000056a677211 */ /* 0x000fe400008f0eff */
[C---:B----4-:R-:W-:Y:S01]  /*1b40*/  LEA R94, P0, R100.reuse, R7, 0x1 ;  /* 0x00000007645e7211 */ /* 0x050fe200078008ff */
[----:B------:R-:W-:Y:S01]  /*1b50*/  IMAD R112, R9, 0x2, R110 ;  /* 0x0000000209707824 */ /* 0x000fe200078e026e */
[----:B------:R-:W5:Y:S02]  /*1b60*/  LDG.E.U16 R107, desc[UR8][R92.64] ;  /* 0x000000085c6b7981 */ /* 0x000f64000c1e1500 */
[----:B------:R-:W-:-:S02]  /*1b70*/  LEA.HI.X.SX32 R95, R100, R5, 0x1, P0 ;  /* 0x00000005645f7211 */ /* 0x000fc400000f0eff */
[----:B------:R3:W5:Y:S01]  /*1b80*/  LDG.E.U16 R106, desc[UR8][R102.64] ;  /* 0x00000008666a7981 */ /* 0x000762000c1e1500 */
[-C--:B0-----:R-:W-:Y:S02]  /*1b90*/  LEA R96, P0, R104, R7.reuse, 0x1 ;  /* 0x0000000768607211 */ /* 0x081fe400078008ff */
[----:B------:R-:W-:Y:S01]  /*1ba0*/  LEA R100, P1, R110, R7, 0x1 ;  /* 0x000000076e647211 */ /* 0x000fe200078208ff */
[----:B------:R0:W5:Y:S01]  /*1bb0*/  LDG.E.U16 R108, desc[UR8][R94.64] ;  /* 0x000000085e6c7981 */ /* 0x000162000c1e1500 */
[----:B------:R-:W-:Y:S01]  /*1bc0*/  LEA.HI.X.SX32 R97, R104, R5, 0x1, P0 ;  /* 0x0000000568617211 */ /* 0x000fe200000f0eff */
[----:B---3--:R-:W-:Y:S01]  /*1bd0*/  IMAD R102, R9, 0x2, R112 ;  /* 0x0000000209667824 */ /* 0x008fe200078e0270 */
[----:B------:R-:W-:-:S03]  /*1be0*/  LEA R98, P0, R112, R7, 0x1 ;  /* 0x0000000770627211 */ /* 0x000fc600078008ff */
[----:B------:R3:W5:Y:S01]  /*1bf0*/  LDG.E.U16 R109, desc[UR8][R96.64] ;  /* 0x00000008606d7981 */ /* 0x000762000c1e1500 */
[C---:B------:R-:W-:Y:S01]  /*1c00*/  IMAD R104, R9.reuse, 0x2, R102 ;  /* 0x0000000209687824 */ /* 0x040fe200078e0266 */
[----:B------:R-:W-:Y:S02]  /*1c10*/  LEA.HI.X.SX32 R99, R112, R5, 0x1, P0 ;  /* 0x0000000570637211 */ /* 0x000fe400000f0eff */
[----:B------:R-:W-:Y:S02]  /*1c20*/  LEA R92, P0, R102, R7, 0x1 ;  /* 0x00000007665c7211 */ /* 0x000fe400078008ff */
[C---:B------:R-:W-:Y:S01]  /*1c30*/  LEA R114, R9.reuse, R104, 0x1 ;  /* 0x0000006809727211 */ /* 0x040fe200078e08ff */
[----:B------:R-:W5:Y:S01]  /*1c40*/  LDG.E.U16 R111, desc[UR8][R98.64] ;  /* 0x00000008626f7981 */ /* 0x000f62000c1e1500 */
[-C--:B------:R-:W-:Y:S02]  /*1c50*/  LEA.HI.X.SX32 R101, R110, R5.reuse, 0x1, P1 ;  /* 0x000000056e657211 */ /* 0x080fe400008f0eff */
[----:B------:R-:W-:Y:S01]  /*1c60*/  LEA.HI.X.SX32 R93, R102, R5, 0x1, P0 ;  /* 0x00000005665d7211 */ /* 0x000fe200000f0eff */
[----:B------:R-:W-:Y:S01]  /*1c70*/  IMAD R116, R9, 0x2, R114 ;  /* 0x0000000209747824 */ /* 0x000fe200078e0272 */
[C---:B0-----:R-:W-:Y:S01]  /*1c80*/  LEA R94, P0, R104.reuse, R7, 0x1 ;  /* 0x00000007685e7211 */ /* 0x041fe200078008ff */
[----:B------:R0:W5:Y:S03]  /*1c90*/  LDG.E.U16 R110, desc[UR8][R100.64] ;  /* 0x00000008646e7981 */ /* 0x000166000c1e1500 */
[----:B------:R-:W-:Y:S01]  /*1ca0*/  LEA.HI.X.SX32 R95, R104, R5, 0x1, P0 ;  /* 0x00000005685f7211 */ /* 0x000fe200000f0eff */
[----:B------:R4:W5:Y:S01]  /*1cb0*/  LDG.E.U16 R112, desc[UR8][R92.64] ;  /* 0x000000085c707981 */ /* 0x000962000c1e1500 */
[----:B---3--:R-:W-:-:S02]  /*1cc0*/  LEA R96, P0, R116, R7, 0x1 ;  /* 0x0000000774607211 */ /* 0x008fc400078008ff */
[----:B------:R-:W-:Y:S01]  /*1cd0*/  LEA R102, P1, R114, R7, 0x1 ;  /* 0x0000000772667211 */ /* 0x000fe200078208ff */
[----:B------:R-:W5:Y:S01]  /*1ce0*/  LDG.E.U16 R113, desc[UR8][R94.64] ;  /* 0x000000085e717981 */ /* 0x000f62000c1e1500 */
[----:B0-----:R-:W-:Y:S01]  /*1cf0*/  IMAD R100, R9, 0x2, R116 ;  /* 0x0000000209647824 */ /* 0x001fe200078e0274 */
[----:B------:R-:W-:-:S03]  /*1d00*/  LEA.HI.X.SX32 R97, R116, R5, 0x1, P0 ;  /* 0x0000000574617211 */ /* 0x000fc600000f0eff */
[C---:B------:R-:W-:Y:S01]  /*1d10*/  IMAD R104, R9.reuse, 0x2, R100 ;  /* 0x0000000209687824 */ /* 0x040fe200078e0264 */
[----:B------:R-:W-:Y:S01]  /*1d20*/  LEA.HI.X.SX32 R103, R114, R5, 0x1, P1 ;  /* 0x0000000572677211 */ /* 0x000fe200008f0eff */
[----:B------:R-:W5:Y:S02]  /*1d30*/  LDG.E.U16 R119, desc[UR8][R96.64] ;  /* 0x0000000860777981 */ /* 0x000f64000c1e1500 */
[C---:B------:R-:W-:Y:S01]  /*1d40*/  IMAD R116, R9.reuse, 0x2, R104 ;  /* 0x0000000209747824 */ /* 0x040fe200078e0268 */
[C---:B------:R-:W-:Y:S01]  /*1d50*/  LEA R98, P0, R100.reuse, R7, 0x1 ;  /* 0x0000000764627211 */ /* 0x040fe200078008ff */
[----:B------:R0:W5:Y:S02]  /*1d60*/  LDG.E.U16 R114, desc[UR8][R102.64] ;  /* 0x0000000866727981 */ /* 0x000164000c1e1500 */
[C---:B------:R-:W-:Y:S01]  /*1d70*/  IMAD R118, R9.reuse, 0x2, R116 ;  /* 0x0000000209767824 */ /* 0x040fe200078e0274 */
[----:B------:R-:W-:Y:S02]  /*1d80*/  LEA.HI.X.SX32 R99, R100, R5, 0x1, P0 ;  /* 0x0000000564637211 */ /* 0x000fe400000f0eff */
[----:B----4-:R-:W-:Y:S01]  /*1d90*/  LEA R92, P0, R104, R7, 0x1 ;  /* 0x00000007685c7211 */ /* 0x010fe200078008ff */
[----:B0-----:R-:W-:-:S03]  /*1da0*/  IMAD R102, R9, 0x2, R118 ;  /* 0x0000000209667824 */ /* 0x001fc600078e0276 */
[----:B------:R-:W-:Y:S01]  /*1db0*/  LEA.HI.X.SX32 R93, R104, R5, 0x1, P0 ;  /* 0x00000005685d7211 */ /* 0x000fe200000f0eff */
[----:B------:R0:W5:Y:S01]  /*1dc0*/  LDG.E.U16 R121, desc[UR8][R98.64] ;  /* 0x0000000862797981 */ /* 0x000162000c1e1500 */
[-C--:B------:R-:W-:Y:S02]  /*1dd0*/  LEA R100, P1, R116, R7.reuse, 0x1 ;  /* 0x0000000774647211 */ /* 0x080fe400078208ff */
[----:B------:R-:W-:Y:S01]  /*1de0*/  LEA R94, P0, R118, R7, 0x1 ;  /* 0x00000007765e7211 */ /* 0x000fe200078008ff */
[----:B------:R-:W5:Y:S01]  /*1df0*/  LDG.E.U16 R122, desc[UR8][R92.64] ;  /* 0x000000085c7a7981 */ /* 0x000f62000c1e1500 */
[C---:B------:R-:W-:Y:S02]  /*1e00*/  LEA R104, R9.reuse, R102, 0x1 ;  /* 0x0000006609687211 */ /* 0x040fe400078e08ff */
        /* <DEDUP_REMOVED lines=8> */
[----:B0-----:R-:W-:-:S02]  /*1e90*/  LEA R98, P0, R104, R7, 0x1 ;  /* 0x0000000768627211 */ /* 0x001fc400078008ff */
[----:B------:R-:W-:Y:S01]  /*1ea0*/  LEA R102, P1, R116, R7, 0x1 ;  /* 0x0000000774667211 */ /* 0x000fe200078208ff */
[----:B------:R0:W5:Y:S01]  /*1eb0*/  LDG.E.U16 R125, desc[UR8][R96.64] ;  /* 0x00000008607d7981 */ /* 0x000162000c1e1500 */
[----:B------:R-:W-:Y:S01]  /*1ec0*/  LEA.HI.X.SX32 R99, R104, R5, 0x1, P0 ;  /* 0x0000000568637211 */ /* 0x000fe200000f0eff */
[----:B---3--:R-:W-:Y:S01]  /*1ed0*/  IMAD R100, R9, 0x2, R118 ;  /* 0x0000000209647824 */ /* 0x008fe200078e0276 */
[----:B------:R-:W-:-:S03]  /*1ee0*/  LEA R92, P0, R118, R7, 0x1 ;  /* 0x00000007765c7211 */ /* 0x000fc600078008ff */
[C---:B------:R-:W-:Y:S01]  /*1ef0*/  IMAD R104, R9.reuse, 0x2, R100 ;  /* 0x0000000209687824 */ /* 0x040fe200078e0264 */
[-C--:B------:R-:W-:Y:S01]  /*1f00*/  LEA.HI.X.SX32 R93, R118, R5.reuse, 0x1, P0 ;  /* 0x00000005765d7211 */ /* 0x080fe200000f0eff */
[----:B------:R3:W5:Y:S01]  /*1f10*/  LDG.E.U16 R126, desc[UR8][R98.64] ;  /* 0x00000008627e7981 */ /* 0x000762000c1e1500 */
[----:B------:R-:W-:Y:S01]  /*1f20*/  LEA.HI.X.SX32 R103, R116, R5, 0x1, P1 ;  /* 0x0000000574677211 */ /* 0x000fe200008f0eff */
[C---:B------:R-:W-:Y:S01]  /*1f30*/  IMAD R116, R9.reuse, 0x2, R104 ;  /* 0x0000000209747824 */ /* 0x040fe200078e0268 */
[C---:B----4-:R-:W-:Y:S01]  /*1f40*/  LEA R94, P0, R100.reuse, R7, 0x1 ;  /* 0x00000007645e7211 */ /* 0x050fe200078008ff */
[----:B------:R-:W5:Y:S02]  /*1f50*/  LDG.E.U16 R128, desc[UR8][R92.64] ;  /* 0x000000085c807981 */ /* 0x000f64000c1e1500 */
[----:B------:R-:W-:Y:S01]  /*1f60*/  IMAD R118, R9, 0x2, R116 ;  /* 0x0000000209767824 */ /* 0x000fe200078e0274 */
[----:B------:R-:W-:Y:S01]  /*1f70*/  LEA.HI.X.SX32 R95, R100, R5, 0x1, P0 ;  /* 0x00000005645f7211 */ /* 0x000fe200000f0eff */
[----:B------:R4:W5:Y:S01]  /*1f80*/  LDG.E.U16 R127, desc[UR8][R102.64] ;  /* 0x00000008667f7981 */ /* 0x000962000c1e1500 */
[----:B0-----:R-:W-:-:S02]  /*1f90*/  LEA R96, P0, R104, R7, 0x1 ;  /* 0x0000000768607211 */ /* 0x001fc400078008ff */
[C---:B---3--:R-:W-:Y:S01]  /*1fa0*/  LEA R98, R9.reuse, R118, 0x1 ;  /* 0x0000007609627211 */ /* 0x048fe200078e08ff */
[----:B------:R0:W5:Y:S01]  /*1fb0*/  LDG.E.U16 R129, desc[UR8][R94.64] ;  /* 0x000000085e817981 */ /* 0x000162000c1e1500 */
[----:B------:R-:W-:Y:S02]  /*1fc0*/  LEA.HI.X.SX32 R97, R104, R5, 0x1, P0 ;  /* 0x0000000568617211 */ /* 0x000fe400000f0eff */
[-C--:B------:R-:W-:Y:S02]  /*1fd0*/  LEA R104, P0, R118, R7.reuse, 0x1 ;  /* 0x0000000776687211 */ /* 0x080fe400078008ff */
[----:B------:R-:W-:Y:S01]  /*1fe0*/  LEA R100, P1, R116, R7, 0x1 ;  /* 0x0000000774647211 */ /* 0x000fe200078208ff */
[----:B------:R-:W5:Y:S01]  /*1ff0*/  LDG.E.U16 R130, desc[UR8][R96.64] ;  /* 0x0000000860827981 */ /* 0x000f62000c1e1500 */
[----:B------:R-:W-:Y:S01]  /*2000*/  LEA.HI.X.SX32 R105, R118, R5, 0x1, P0 ;  /* 0x0000000576697211 */ /* 0x000fe200000f0eff */
[----:B------:R-:W-:Y:S01]  /*2010*/  IMAD R118, R9, 0x2, R98 ;  /* 0x0000000209767824 */ /* 0x000fe200078e0262 */
[----:B----4-:R-:W-:-:S02]  /*2020*/  LEA R102, P0, R98, R7, 0x1 ;  /* 0x0000000762667211 */ /* 0x010fc400078008ff */
[-C--:B------:R-:W-:Y:S01]  /*2030*/  LEA.HI.X.SX32 R101, R116, R5.reuse, 0x1, P1 ;  /* 0x0000000574657211 */ /* 0x080fe200008f0eff */
[----:B------:R-:W5:Y:S01]  /*2040*/  LDG.E.U16 R132, desc[UR8][R104.64] ;  /* 0x0000000868847981 */ /* 0x000f62000c1e1500 */
[----:B------:R-:W-:Y:S01]  /*2050*/  LEA.HI.X.SX32 R103, R98, R5, 0x1, P0 ;  /* 0x0000000562677211 */ /* 0x000fe200000f0eff */
[C---:B------:R-:W-:Y:S01]  /*2060*/  IMAD R98, R9.reuse, 0x2, R118 ;  /* 0x0000000209627824 */ /* 0x040fe200078e0276 */
[-C--:B------:R-:W-:Y:S01]  /*2070*/  LEA R116, P0, R118, R7.reuse, 0x1 ;  /* 0x0000000776747211 */ /* 0x080fe200078008ff */
[----:B------:R3:W5:Y:S02]  /*2080*/  LDG.E.U16 R131, desc[UR8][R100.64] ;  /* 0x0000000864837981 */ /* 0x000764000c1e1500 */
[----:B0-----:R-:W-:Y:S01]  /*2090*/  IMAD R94, R9, 0x2, R98 ;  /* 0x00000002095e7824 */ /* 0x001fe200078e0262 */
[----:B------:R-:W-:Y:S01]  /*20a0*/  LEA R92, P1, R98, R7, 0x1 ;  /* 0x00000007625c7211 */ /* 0x000fe200078208ff */
[----:B------:R0:W5:Y:S01]  /*20b0*/  LDG.E.U16 R133, desc[UR8][R102.64] ;  /* 0x0000000866857981 */ /* 0x000162000c1e1500 */
[----:B------:R-:W-:-:S02]  /*20c0*/  LEA.HI.X.SX32 R117, R118, R5, 0x1, P0 ;  /* 0x0000000576757211 */ /* 0x000fc400000f0eff */
[----:B------:R-:W-:Y:S01]  /*20d0*/  LEA.HI.X.SX32 R93, R98, R5, 0x1, P1 ;  /* 0x00000005625d7211 */ /* 0x000fe200008f0eff */
[----:B---3--:R-:W-:Y:S01]  /*20e0*/  IMAD R100, R9, 0x2, R94 ;  /* 0x0000000209647824 */ /* 0x008fe200078e025e */
[----:B------:R-:W-:-:S03]  /*20f0*/  LEA R98, P0, R94, R7, 0x1 ;  /* 0x000000075e627211 */ /* 0x000fc600078008ff */
[----:B------:R-:W5:Y:S01]  /*2100*/  LDG.E.U16 R134, desc[UR8][R92.64] ;  /* 0x000000085c867981 */ /* 0x000f62000c1e1500 */
[C---:B------:R-:W-:Y:S01]  /*2110*/  IMAD R104, R9.reuse, 0x2, R100 ;  /* 0x0000000209687824 */ /* 0x040fe200078e0264 */
[----:B------:R-:W-:Y:S02]  /*2120*/  LEA.HI.X.SX32 R99, R94, R5, 0x1, P0 ;  /* 0x000000055e637211 */ /* 0x000fe400000f0eff */
[----:B------:R-:W5:Y:S01]  /*2130*/  LDG.E.U16 R117, desc[UR8][R116.64] ;  /* 0x0000000874757981 */ /* 0x000f62000c1e1500 */
[C---:B------:R-:W-:Y:S01]  /*2140*/  LEA R96, P0, R100.reuse, R7, 0x1 ;  /* 0x0000000764607211 */ /* 0x040fe200078008ff */
[----:B------:R-:W-:Y:S02]  /*2150*/  IMAD R118, R9, 0x2, R104 ;  /* 0x0000000209767824 */ /* 0x000fe400078e0268 */
[----:B------:R3:W5:Y:S01]  /*2160*/  LDG.E.U16 R135, desc[UR8][R98.64] ;  /* 0x0000000862877981 */ /* 0x000762000c1e1500 */
[----:B------:R-:W-:Y:S02]  /*2170*/  LEA.HI.X.SX32 R97, R100, R5, 0x1, P0 ;  /* 0x0000000564617211 */ /* 0x000fe400000f0eff */
[----:B------:R-:W-:-:S02]  /*2180*/  LEA R100, P0, R104, R7, 0x1 ;  /* 0x0000000768647211 */ /* 0x000fc400078008ff */
[----:B------:R-:W-:Y:S01]  /*2190*/  LEA R120, R9, R118, 0x1 ;  /* 0x0000007609787211 */ /* 0x000fe200078e08ff */
[----:B------:R4:W5:Y:S01]  /*21a0*/  LDG.E.U16 R136, desc[UR8][R96.64] ;  /* 0x0000000860887981 */ /* 0x000962000c1e1500 */
[----:B------:R-:W-:-:S03]  /*21b0*/  LEA.HI.X.SX32 R101, R104, R5, 0x1, P0 ;  /* 0x0000000568657211 */ /* 0x000fc600000f0eff */
[C---:B------:R-:W-:Y:S01]  /*21c0*/  IMAD R104, R9.reuse, 0x2, R120 ;  /* 0x0000000209687824 */ /* 0x040fe200078e0278 */
[C---:B0-----:R-:W-:Y:S01]  /*21d0*/  LEA R102, P0, R120.reuse, R7, 0x1 ;  /* 0x0000000778667211 */ /* 0x041fe200078008ff */
[----:B------:R0:W5:Y:S02]  /*21e0*/  LDG.E.U16 R140, desc[UR8][R100.64] ;  /* 0x00000008648c7981 */ /* 0x000164000c1e1500 */
[C---:B---3--:R-:W-:Y:S01]  /*21f0*/  IMAD R98, R9.reuse, 0x2, R104 ;  /* 0x0000000209627824 */ /* 0x048fe200078e0268 */
[----:B------:R-:W-:Y:S02]  /*2200*/  LEA.HI.X.SX32 R103, R120, R5, 0x1, P0 ;  /* 0x0000000578677211 */ /* 0x000fe400000f0eff */
[-C--:B------:R-:W-:Y:S01]  /*2210*/  LEA R94, P1, R118, R7.reuse, 0x1 ;  /* 0x00000007765e7211 */ /* 0x080fe200078208ff */
[C---:B------:R-:W-:Y:S01]  /*2220*/  IMAD R116, R9.reuse, 0x2, R98 ;  /* 0x0000000209747824 */ /* 0x040fe200078e0262 */
[----:B------:R-:W-:Y:S01]  /*2230*/  LEA R92, P0, R104, R7, 0x1 ;  /* 0x00000007685c7211 */ /* 0x000fe200078008ff */
[----:B------:R-:W5:Y:S01]  /*2240*/  LDG.E.U16 R141, desc[UR8][R102.64] ;  /* 0x00000008668d7981 */ /* 0x000f62000c1e1500 */
[-C--:B------:R-:W-:Y:S01]  /*2250*/  LEA.HI.X.SX32 R95, R118, R5.reuse, 0x1, P1 ;  /* 0x00000005765f7211 */ /* 0x080fe200008f0eff */
[----:B------:R-:W-:Y:S01]  /*2260*/  IMAD R118, R9, 0x2, R116 ;  /* 0x0000000209767824 */ /* 0x000fe200078e0274 */
[----:B------:R-:W-:-:S02]  /*2270*/  LEA.HI.X.SX32 R93, R104, R5, 0x1, P0 ;  /* 0x00000005685d7211 */ /* 0x000fc400000f0eff */
[-C--:B------:R-:W-:Y:S01]  /*2280*/  LEA R104, P0, R98, R7.reuse, 0x1 ;  /* 0x0000000762687211 */ /* 0x080fe200078008ff */
[----:B------:R3:W5:Y:S01]  /*2290*/  LDG.E.U16 R120, desc[UR8][R94.64] ;  /* 0x000000085e787981 */ /* 0x000762000c1e1500 */
[----:B----4-:R-:W-:Y:S02]  /*22a0*/  LEA R96, P1, R116, R7, 0x1 ;  /* 0x0000000774607211 */ /* 0x010fe400078208ff */
[----:B------:R-:W-:Y:S01]  /*22b0*/  LEA.HI.X.SX32 R105, R98, R5, 0x1, P0 ;  /* 0x0000000562697211 */ /* 0x000fe200000f0eff */
[----:B------:R4:W5:Y:S01]  /*22c0*/  LDG.E.U16 R142, desc[UR8][R92.64] ;  /* 0x000000085c8e7981 */ /* 0x000962000c1e1500 */
[----:B0-----:R-:W-:Y:S01]  /*22d0*/  LEA R100, P0, R118, R7, 0x1 ;  /* 0x0000000776647211 */ /* 0x001fe200078008ff */
[C---:B---3--:R-:W-:Y:S01]  /*22e0*/  IMAD R94, R9.reuse, 0x2, R118 ;  /* 0x00000002095e7824 */ /* 0x048fe200078e0276 */
[-C--:B------:R-:W-:Y:S01]  /*22f0*/  LEA.HI.X.SX32 R97, R116, R5.reuse, 0x1, P1 ;  /* 0x0000000574617211 */ /* 0x080fe200008f0eff */
[----:B------:R0:W5:Y:S01]  /*2300*/  LDG.E.U16 R143, desc[UR8][R104.64] ;  /* 0x00000008688f7981 */ /* 0x000162000c1e1500 */
[----:B------:R-:W-:Y:S01]  /*2310*/  LEA.HI.X.SX32 R101, R118, R5, 0x1, P0 ;  /* 0x0000000576657211 */ /* 0x000fe200000f0eff */
[C---:B------:R-:W-:Y:S01]  /*2320*/  IMAD R116, R9.reuse, 0x2, R94 ;  /* 0x0000000209747824 */ /* 0x040fe200078e025e */
[C---:B------:R-:W-:Y:S01]  /*2330*/  LEA R98, P0, R94.reuse, R7, 0x1 ;  /* 0x000000075e627211 */ /* 0x040fe200078008ff */
[----:B------:R-:W5:Y:S03]  /*2340*/  LDG.E.U16 R144, desc[UR8][R96.64] ;  /* 0x0000000860907981 */ /* 0x000f66000c1e1500 */
[----:B------:R-:W-:Y:S01]  /*2350*/  LEA.HI.X.SX32 R99, R94, R5, 0x1, P0 ;  /* 0x000000055e637211 */ /* 0x000fe200000f0eff */
[----:B------:R-:W5:Y:S01]  /*2360*/  LDG.E.U16 R145, desc[UR8][R100.64] ;  /* 0x0000000864917981 */ /* 0x000f62000c1e1500 */
[----:B------:R-:W-:-:S02]  /*2370*/  LEA R94, R9, R116, 0x1 ;  /* 0x00000074095e7211 */ /* 0x000fc400078e08ff */
[-C--:B------:R-:W-:Y:S01]  /*2380*/  LEA R102, P0, R116, R7.reuse, 0x1 ;  /* 0x0000000774667211 */ /* 0x080fe200078008ff */
[----:B------:R3:W5:Y:S02]  /*2390*/  LDG.E.U16 R146, desc[UR8][R98.64] ;  /* 0x0000000862927981 */ /* 0x000764000c1e1500 */
[----:B------:R-:W-:Y:S01]  /*23a0*/  IMAD R118, R9, 0x2, R94 ;  /* 0x0000000209767824 */ /* 0x000fe200078e025e */
[----:B----4-:R-:W-:-:S03]  /*23b0*/  LEA R92, P1, R94, R7, 0x1 ;  /* 0x000000075e5c7211 */ /* 0x010fc600078208ff */
[C---:B0-----:R-:W-:Y:S01]  /*23c0*/  IMAD R104, R9.reuse, 0x2, R118 ;  /* 0x0000000209687824 */ /* 0x041fe200078e0276 */
[-C--:B------:R-:W-:Y:S02]  /*23d0*/  LEA.HI.X.SX32 R103, R116, R5.reuse, 0x1, P0 ;  /* 0x0000000574677211 */ /* 0x080fe400000f0eff */
[----:B------:R-:W-:Y:S01]  /*23e0*/  LEA.HI.X.SX32 R93, R94, R5, 0x1, P1 ;  /* 0x000000055e5d7211 */ /* 0x000fe200008f0eff */
[C---:B------:R-:W-:Y:S01]  /*23f0*/  IMAD R116, R9.reuse, 0x2, R104 ;  /* 0x0000000209747824 */ /* 0x040fe200078e0268 */
[C---:B------:R-:W-:Y:S01]  /*2400*/  LEA R94, P0, R118.reuse, R7, 0x1 ;  /* 0x00000007765e7211 */ /* 0x040fe200078008ff */
[----:B------:R-:W5:Y:S01]  /*2410*/  LDG.E.U16 R102, desc[UR8][R102.64] ;  /* 0x0000000866667981 */ /* 0x000f62000c1e1500 */
[----:B---3--:R-:W0:Y:S02]  /*2420*/  LDC.64 R98, c[0x0][0x3c0] ;  /* 0x0000f000ff627b82 */ /* 0x008e240000000a00 */
[----:B------:R-:W-:Y:S01]  /*2430*/  LEA.HI.X.SX32 R95, R118, R5, 0x1, P0 ;  /* 0x00000005765f7211 */ /* 0x000fe200000f0eff */
[----:B------:R-:W-:Y:S01]  /*2440*/  IMAD R118, R9, 0x2, R116 ;  /* 0x0000000209767824 */ /* 0x000fe200078e0274 */
[-C--:B------:R-:W-:Y:S01]  /*2450*/  LEA R96, P0, R104, R7.reuse, 0x1 ;  /* 0x0000000768607211 */ /* 0x080fe200078008ff */
[----:B------:R-:W-:Y:S01]  /*2460*/  IMAD.SHL.U32 R137, R147, 0x2, RZ ;  /* 0x0000000293897824 */ /* 0x000fe200078e00ff */
[----:B------:R-:W-:Y:S01]  /*2470*/  LEA R100, P1, R116, R7, 0x1 ;  /* 0x0000000774647211 */ /* 0x000fe200078208ff */
[----:B------:R-:W5:Y:S01]  /*2480*/  LDG.E.U16 R94, desc[UR8][R94.64] ;  /* 0x000000085e5e7981 */ /* 0x000f62000c1e1500 */
[----:B------:R-:W-:-:S02]  /*2490*/  LEA.HI.X.SX32 R97, R104, R5, 0x1, P0 ;  /* 0x0000000568617211 */ /* 0x000fc400000f0eff */
[----:B------:R-:W-:Y:S01]  /*24a0*/  LEA R104, P0, R118, R7, 0x1 ;  /* 0x0000000776687211 */ /* 0x000fe200078008ff */
[----:B------:R3:W5:Y:S01]  /*24b0*/  LDG.E.U16 R92, desc[UR8][R92.64] ;  /* 0x000000085c5c7981 */ /* 0x000762000c1e1500 */
[-C--:B------:R-:W-:Y:S02]  /*24c0*/  LEA.HI.X.SX32 R101, R116, R5.reuse, 0x1, P1 ;  /* 0x0000000574657211 */ /* 0x080fe400008f0eff */
[----:B------:R-:W-:Y:S01]  /*24d0*/  LEA.HI.X.SX32 R105, R118, R5, 0x1, P0 ;  /* 0x0000000576697211 */ /* 0x000fe200000f0eff */
[----:B------:R4:W5:Y:S04]  /*24e0*/  LDG.E.U16 R96, desc[UR8][R96.64] ;  /* 0x0000000860607981 */ /* 0x000968000c1e1500 */
[----:B------:R4:W5:Y:S04]  /*24f0*/  LDG.E.U16 R100, desc[UR8][R100.64] ;  /* 0x0000000864647981 */ /* 0x000968000c1e1500 */
[----:B------:R4:W5:Y:S01]  /*2500*/  LDG.E.U16 R104, desc[UR8][R104.64] ;  /* 0x0000000868687981 */ /* 0x000962000c1e1500 */
[----:B------:R-:W-:Y:S01]  /*2510*/  LOP3.LUT R7, R147, 0xff, RZ, 0xc0, !PT ;  /* 0x000000ff93077812 */ /* 0x000fe200078ec0ff */
[----:B0-----:R-:W-:Y:S01]  /*2520*/  IMAD R98, R98, UR11, RZ ;  /* 0x0000000b62627c24 */ /* 0x001fe2000f8e02ff */
[----:B------:R-:W-:-:S02]  /*2530*/  SHF.R.U32.HI R5, RZ, 0x5, R147 ;  /* 0x00000005ff057819 */ /* 0x000fc40000011693 */
[----:B------:R-:W-:Y:S01]  /*2540*/  SHF.R.S32.HI R116, RZ, 0x7, R147 ;  /* 0x00000007ff747819 */ /* 0x000fe20000011493 */
[----:B-1----:R-:W-:Y:S01]  /*2550*/  IMAD R7, R7, UR6, RZ ;  /* 0x0000000607077c24 */ /* 0x002fe2000f8e02ff */
[----:B------:R-:W-:Y:S01]  /*2560*/  R2UR UR33, R5 ;  /* 0x00000000052172ca */ /* 0x000fe200000e0000 */
[----:B------:R-:W-:Y:S01]  /*2570*/  IMAD.SHL.U32 R5, R98, 0x2, RZ ;  /* 0x0000000262057824 */ /* 0x000fe200078e00ff */
[----:B--2---:R-:W-:Y:S02]  /*2580*/  R2UR UR5, R115 ;  /* 0x00000000730572ca */ /* 0x004fe400000e0000 */
[----:B------:R-:W-:Y:S02]  /*2590*/  SGXT R116, R116, 0x1 ;  /* 0x000000017474781a */ /* 0x000fe40000000200 */
[----:B------:R-:W-:Y:S02]  /*25a0*/  LOP3.LUT R137, R137, 0x7e, RZ, 0xc0, !PT ;  /* 0x0000007e89897812 */ /* 0x000fe400078ec0ff */
[----:B------:R-:W-:Y:S01]  /*25b0*/  SHF.L.U32 R9, R7, 0x1, RZ ;  /* 0x0000000107097819 */ /* 0x000fe200000006ff */
[----:B---3--:R-:W-:Y:S01]  /*25c0*/  IMAD.SHL.U32 R93, R147, 0x200, RZ ;  /* 0x00000200935d7824 */ /* 0x008fe200078e00ff */
[----:B------:R-:W-:Y:S01]  /*25d0*/  LOP3.LUT R116, R137, 0x90, R116, 0x78, !PT ;  /* 0x0000009089747812 */ /* 0x000fe200078e7874 */
[----:B------:R-:W-:Y:S01]  /*25e0*/  IMAD.HI R7, R7, 0x2, RZ ;  /* 0x0000000207077827 */ /* 0x000fe200078e02ff */
[----:B------:R-:W-:-:S03]  /*25f0*/  IADD3 R138, P0, P1, R9, R138, R5 ;  /* 0x0000008a098a7210 */ /* 0x000fc6000791e005 */
[----:B------:R-:W-:Y:S01]  /*2600*/  IMAD.HI R98, R98, 0x2, RZ ;  /* 0x0000000262627827 */ /* 0x000fe200078e02ff */
[----:B------:R-:W-:-:S04]  /*2610*/  LOP3.LUT R116, R116, 0x8000, R93, 0xf8, !PT ;  /* 0x0000800074747812 */ /* 0x000fc800078ef85d */
[----:B------:R-:W-:Y:S01]  /*2620*/  IADD3.X R139, PT, PT, R7, R139, R98, P0, P1 ;  /* 0x0000008b078b7210 */ /* 0x000fe200007e2462 */
[----:B----4-:R-:W-:Y:S06]  /*2630*/  BRA.U UP0, `(.L_x_5) ;  /* 0x0000000100187547 */ /* 0x010fec000b800000 */
[----:B------:R-:W-:Y:S01]  /*2640*/  ELECT P0, URZ, PT ;  /* 0x0000000000ff782f */ /* 0x000fe20003800000 */
[----:B------:R-:W-:Y:S01]  /*2650*/  IMAD.MOV.U32 R5, RZ, RZ, 0x1 ;  /* 0x00000001ff057424 */ /* 0x000fe200078e00ff */
[----:B------:R-:W-:Y:S01]  /*2660*/  UMOV UR6, 0x40 ;  /* 0x0000004000067882 */ /* 0x000fe20000000000 */
[----:B------:R-:W-:Y:S01]  /*2670*/  UVIRTCOUNT.DEALLOC.SMPOOL 0x80 ;  /* 0x000000800000784c */ /* 0x000fe20000000000 */
[----:B------:R-:W-:-:S09]  /*2680*/  ULEA UR6, UR10, UR6, 0x18 ;  /* 0x000000060a067291 */ /* 0x000fd2000f8ec0ff */
[----:B------:R0:W-:Y:S03]  /*2690*/  @P0 STS.U8 [UR6], R5 ;  /* 0x00000005ff000988 */ /* 0x0001e60008000006 */
.L_x_5:
[----:B------:R-:W-:Y:S01]  /*26a0*/  USHF.L.U32 UR10, UR33, 0x15, URZ ;  /* 0x00000015210a7899 */ /* 0x000fe200080006ff */
[----:B-----5:R1:W-:Y:S01]  /*26b0*/  STS.U16 [R116+UR4], R0 ;  /* 0x0000000074007988 */ /* 0x0203e20008000404 */
[C---:B0-----:R-:W-:Y:S01]  /*26c0*/  LOP3.LUT R5, R116.reuse, 0x20, RZ, 0x3c, !PT ;  /* 0x0000002074057812 */ /* 0x041fe200078e3cff */
[----:B------:R-:W-:Y:S01]  /*26d0*/  VIADD R7, R3, 0x80 ;  /* 0x0000008003077836 */ /* 0x000fe20000000000 */
[----:B------:R-:W-:Y:S01]  /*26e0*/  ULOP3.LUT UR10, UR10, 0x600000, URZ, 0xc0, !UPT ;  /* 0x006000000a0a7892 */ /* 0x000fe2000f8ec0ff */
[----:B------:R-:W-:Y:S01]  /*26f0*/  STS.U16 [R116+UR4+0x400], R8 ;  /* 0x0004000874007988 */ /* 0x000fe20008000404 */
[----:B------:R-:W-:Y:S01]  /*2700*/  ULOP3.LUT UR77, UR33, 0x4, URZ, 0xc0, !UPT ;  /* 0x00000004214d7892 */ /* 0x000fe2000f8ec0ff */
[----:B------:R-:W-:Y:S01]  /*2710*/  LOP3.LUT P6, RZ, R147, 0xff, RZ, 0xc0, !PT ;  /* 0x000000ff93ff7812 */ /* 0x000fe200078cc0ff */
[----:B------:R-:W-:Y:S01]  /*2720*/  UIADD3 UR6, UPT, UPT, UR5, UR10, URZ ;  /* 0x0000000a05067290 */ /* 0x000fe2000fffe0ff */
[----:B------:R-:W-:Y:S01]  /*2730*/  STS.U16 [R116+UR4+0x800], R13 ;  /* 0x0008000d74007988 */ /* 0x000fe20008000404 */
[----:B------:R-:W-:Y:S01]  /*2740*/  ISETP.GT.AND P0, PT, R7, RZ, PT ;  /* 0x000000ff0700720c */ /* 0x000fe20003f04270 */
[----:B------:R-:W0:Y:S01]  /*2750*/  LDC R9, c[0x0][0x3c4] ;  /* 0x0000f100ff097b82 */ /* 0x000e220000000800 */
[----:B-1----:R-:W-:Y:S01]  /*2760*/  LOP3.LUT R0, R116, 0x40, RZ, 0x3c, !PT ;  /* 0x0000004074007812 */ /* 0x002fe200078e3cff */
[----:B------:R1:W-:Y:S01]  /*2770*/  STS.U16 [R116+UR4+0xc00], R17 ;  /* 0x000c001174007988 */ /* 0x0003e20008000404 */
[----:B------:R-:W-:Y:S01]  /*2780*/  ULEA UR6, UR77, UR6, 0x5 ;  /* 0x000000064d067291 */ /* 0x000fe2000f8e28ff */
[----:B------:R-:W-:Y:S01]  /*2790*/  IMAD.SHL.U32 R99, R99, 0x2, RZ ;  /* 0x0000000263637824 */ /* 0x000fe200078e00ff */
[----:B------:R-:W-:Y:S01]  /*27a0*/  UMOV UR16, 0x1 ;  /* 0x0000000100107882 */ /* 0x000fe20000000000 */
[----:B------:R-:W-:Y:S01]  /*27b0*/  STS.U16 [R116+UR4+0x1000], R21 ;  /* 0x0010001574007988 */ /* 0x000fe20008000404 */
[----:B------:R-:W2:Y:S01]  /*27c0*/  LDCU UR7, c[0x0][0x3c4] ;  /* 0x00007880ff0777ac */ /* 0x000ea20008000800 */
[----:B------:R-:W3:Y:S02]  /*27d0*/  LDC R7, c[0x0][0x3c4] ;  /* 0x0000f100ff077b82 */ /* 0x000ee40000000800 */
[----:B------:R4:W-:Y:S01]  /*27e0*/  STS.U16 [R116+UR4+0x1400], R25 ;  /* 0x0014001974007988 */ /* 0x0009e20008000404 */
[----:B------:R-:W-:Y:S01]  /*27f0*/  VOTEU.ALL UP1, P6 ;  /* 0x0000000000ff7886 */ /* 0x000fe20003020000 */
[----:B------:R-:W-:Y:S01]  /*2800*/  VOTEU.ALL UP2, P6 ;  /* 0x0000000000ff7886 */ /* 0x000fe20003040000 */
[----:B------:R-:W0:Y:S01]  /*2810*/  LDCU UR39, c[0x0][0x3d4] ;  /* 0x00007a80ff2777ac */ /* 0x000e220008000800 */
[----:B------:R-:W-:Y:S02]  /*2820*/  STS.U16 [R116+UR4+0x1800], R29 ;  /* 0x0018001d74007988 */ /* 0x000fe40008000404 */
[----:B-1----:R-:W1:Y:S01]  /*2830*/  LDC R17, c[0x0][0x3c4] ;  /* 0x0000f100ff117b82 */ /* 0x002e620000000800 */
[----:B------:R-:W-:-:S04]  /*2840*/  @!UP1 UIADD3 UR12, UPT, UPT, -UR16, 0x100000, URZ ;  /* 0x00100000100c9890 */ /* 0x000fc8000fffe1ff */
[----:B------:R-:W-:Y:S02]  /*2850*/  @!UP1 USHF.L.U32 UR13, UR12, 0xb, URZ ;  /* 0x0000000b0c0d9899 */ /* 0x000fe400080006ff */
[----:B------:R-:W-:Y:S01]  /*2860*/  @!UP1 USHF.L.U32 UR12, UR12, 0x1, URZ ;  /* 0x000000010c0c9899 */ /* 0x000fe200080006ff */
[----:B------:R0:W-:Y:S04]  /*2870*/  STS.U16 [R116+UR4+0x1c00], R33 ;  /* 0x001c002174007988 */ /* 0x0001e80008000404 */
[----:B------:R-:W-:Y:S01]  /*2880*/  STS.U16 [R116+UR4+0x2000], R37 ;  /* 0x0020002574007988 */ /* 0x000fe20008000404 */
[----:B------:R-:W1:Y:S03]  /*2890*/  LDC R13, c[0x0][0x3c4] ;  /* 0x0000f100ff0d7b82 */ /* 0x000e660000000800 */
[----:B------:R-:W-:Y:S04]  /*28a0*/  STS.U16 [R116+UR4+0x2400], R41 ;  /* 0x0024002974007988 */ /* 0x000fe80008000404 */
[----:B------:R-:W-:Y:S01]  /*28b0*/  STS.U16 [R116+UR4+0x2800], R45 ;  /* 0x0028002d74007988 */ /* 0x000fe20008000404 */
[----:B----4-:R-:W4:Y:S03]  /*28c0*/  LDC R25, c[0x0][0x3c4] ;  /* 0x0000f100ff197b82 */ /* 0x010f260000000800 */
[----:B------:R-:W-:Y:S04]  /*28d0*/  STS.U16 [R116+UR4+0x2c00], R49 ;  /* 0x002c003174007988 */ /* 0x000fe80008000404 */
[----:B------:R-:W-:Y:S01]  /*28e0*/  STS.U16 [R116+UR4+0x3000], R53 ;  /* 0x0030003574007988 */ /* 0x000fe20008000404 */
[----:B------:R-:W1:Y:S03]  /*28f0*/  LDC R241, c[0x0][0x3c4] ;  /* 0x0000f100fff17b82 */ /* 0x000e660000000800 */
[----:B------:R-:W-:Y:S04]  /*2900*/  STS.U16 [R116+UR4+0x3400], R57 ;  /* 0x0034003974007988 */ /* 0x000fe80008000404 */
[----:B------:R-:W-:Y:S01]  /*2910*/  STS.U16 [R116+UR4+0x3800], R61 ;  /* 0x0038003d74007988 */ /* 0x000fe20008000404 */
[----:B------:R-:W1:Y:S03]  /*2920*/  LDC R21, c[0x0][0x3c4] ;  /* 0x0000f100ff157b82 */ /* 0x000e660000000800 */
[----:B------:R-:W-:Y:S04]  /*2930*/  STS.U16 [R116+UR4+0x3c00], R65 ;  /* 0x003c004174007988 */ /* 0x000fe80008000404 */
[----:B------:R2:W-:Y:S01]  /*2940*/  STS.U16 [R116+UR4+0x4000], R69 ;  /* 0x0040004574007988 */ /* 0x0005e20008000404 */
[----:B0-----:R-:W0:Y:S03]  /*2950*/  LDC R33, c[0x0][0x3c4] ;  /* 0x0000f100ff217b82 */ /* 0x001e260000000800 */
[----:B------:R3:W-:Y:S04]  /*2960*/  STS.U16 [R116+UR4+0x4400], R73 ;  /* 0x0044004974007988 */ /* 0x0007e80008000404 */
[----:B------:R-:W-:Y:S01]  /*2970*/  STS.U16 [R116+UR4+0x4800], R77 ;  /* 0x0048004d74007988 */ /* 0x000fe20008000404 */
[----:B--2---:R-:W2:Y:S03]  /*2980*/  LDC R69, c[0x0][0x3c4] ;  /* 0x0000f100ff457b82 */ /* 0x004ea60000000800 */
[----:B------:R-:W-:Y:S04]  /*2990*/  STS.U16 [R116+UR4+0x4c00], R81 ;  /* 0x004c005174007988 */ /* 0x000fe80008000404 */
[----:B------:R-:W-:Y:S01]  /*29a0*/  STS.U16 [R116+UR4+0x5000], R85 ;  /* 0x0050005574007988 */ /* 0x000fe20008000404 */
[----:B---3--:R-:W3:Y:S03]  /*29b0*/  LDC R73, c[0x0][0x3c4] ;  /* 0x0000f100ff497b82 */ /* 0x008ee60000000800 */
[----:B------:R-:W-:Y:S04]  /*29c0*/  STS.U16 [R116+UR4+0x5400], R89 ;  /* 0x0054005974007988 */ /* 0x000fe80008000404 */
[----:B------:R-:W-:Y:S01]  /*29d0*/  STS.U16 [R116+UR4+0x5800], R107 ;  /* 0x0058006b74007988 */ /* 0x000fe20008000404 */
[----:B------:R-:W0:Y:S03]  /*29e0*/  LDC R29, c[0x0][0x3c4] ;  /* 0x0000f100ff1d7b82 */ /* 0x000e260000000800 */
[----:B------:R-:W-:Y:S04]  /*29f0*/  STS.U16 [R116+UR4+0x5c00], R111 ;  /* 0x005c006f74007988 */ /* 0x000fe80008000404 */
[----:B------:R-:W-:Y:S01]  /*2a00*/  STS.U16 [R116+UR4+0x6000], R119 ;  /* 0x0060007774007988 */ /* 0x000fe20008000404 */
[----:B------:R-:W0:Y:S03]  /*2a10*/  LDC.64 R148, c[0x0][0x390] ;  /* 0x0000e400ff947b82 */ /* 0x000e260000000a00 */
[----:B------:R-:W-:Y:S04]  /*2a20*/  STS.U16 [R116+UR4+0x6400], R124 ;  /* 0x0064007c74007988 */ /* 0x000fe80008000404 */
[----:B------:R-:W-:Y:S04]  /*2a30*/  STS.U16 [R116+UR4+0x6800], R128 ;  /* 0x0068008074007988 */ /* 0x000fe80008000404 */
[----:B------:R-:W-:Y:S01]  /*2a40*/  STS.U16 [R116+UR4+0x6c00], R132 ;  /* 0x006c008474007988 */ /* 0x000fe20008000404 */
[----:B------:R-:W0:Y:S03]  /*2a50*/  LDC R41, c[0x0][0x3c4] ;  /* 0x0000f100ff297b82 */ /* 0x000e260000000800 */
[----:B------:R-:W-:Y:S04]  /*2a60*/  STS.U16 [R116+UR4+0x7000], R135 ;  /* 0x0070008774007988 */ /* 0x000fe80008000404 */
[----:B------:R-:W-:Y:S04]  /*2a70*/  STS.U16 [R116+UR4+0x7400], R141 ;  /* 0x0074008d74007988 */ /* 0x000fe80008000404 */
[----:B------:R-:W-:Y:S04]  /*2a80*/  STS.U16 [R116+UR4+0x7800], R145 ;  /* 0x0078009174007988 */ /* 0x000fe80008000404 */
[----:B------:R-:W-:Y:S01]  /*2a90*/  STS.U16 [R116+UR4+0x7c00], R94 ;  /* 0x007c005e74007988 */ /* 0x000fe20008000404 */
[----:B------:R-:W-:Y:S03]  /*2aa0*/  STTM.x128 tmem[UR6], RZ ;  /* 0x000000ff000079ed */ /* 0x000fe600083c0006 */
[----:B------:R1:W-:Y:S01]  /*2ab0*/  STS.U16 [R5+UR4+0x100], R2 ;  /* 0x0001000205007988 */ /* 0x0003e20008000404 */
[----:B------:R-:W-:Y:S01]  /*2ac0*/  IMAD.SHL.U32 R7, R7, 0x4, RZ ;  /* 0x0000000407077824 */ /* 0x000fe200078e00ff */
[----:B------:R-:W0:Y:S02]  /*2ad0*/  LDC R37, c[0x0][0x3c4] ;  /* 0x0000f100ff257b82 */ /* 0x000e240000000800 */
[----:B------:R-:W-:Y:S04]  /*2ae0*/  STS.U16 [R5+UR4+0x500], R10 ;  /* 0x0005000a05007988 */ /* 0x000fe80008000404 */
[----:B------:R-:W-:Y:S02]  /*2af0*/  STS.U16 [R5+UR4+0x900], R14 ;  /* 0x0009000e05007988 */ /* 0x000fe40008000404 */
[----:B-1----:R-:W1:Y:S02]  /*2b00*/  LDC R2, c[0x0][0x3c4] ;  /* 0x0000f100ff027b82 */ /* 0x002e640000000800 */
[----:B------:R-:W-:Y:S04]  /*2b10*/  STS.U16 [R5+UR4+0xd00], R18 ;  /* 0x000d001205007988 */ /* 0x000fe80008000404 */
[----:B------:R-:W-:Y:S01]  /*2b20*/  STS.U16 [R5+UR4+0x1100], R22 ;  /* 0x0011001605007988 */ /* 0x000fe20008000404 */
[----:B------:R-:W-:Y:S01]  /*2b30*/  IMAD R9, R9, 0x5, RZ ;  /* 0x0000000509097824 */ /* 0x000fe200078e02ff */
[----:B------:R-:W1:Y:S02]  /*2b40*/  LDC R49, c[0x0][0x3c4] ;  /* 0x0000f100ff317b82 */ /* 0x000e640000000800 */
[----:B------:R-:W-:Y:S04]  /*2b50*/  STS.U16 [R5+UR4+0x1500], R26 ;  /* 0x0015001a05007988 */ /* 0x000fe80008000404 */
[----:B------:R-:W-:Y:S02]  /*2b60*/  STS.U16 [R5+UR4+0x1900], R30 ;  /* 0x0019001e05007988 */ /* 0x000fe40008000404 */
[----:B------:R-:W1:Y:S02]  /*2b70*/  LDC R81, c[0x0][0x3c4] ;  /* 0x0000f100ff517b82 */ /* 0x000e640000000800 */
[----:B------:R-:W-:Y:S04]  /*2b80*/  STS.U16 [R5+UR4+0x1d00], R34 ;  /* 0x001d002205007988 */ /* 0x000fe80008000404 */
[----:B------:R-:W-:Y:S01]  /*2b90*/  STS.U16 [R5+UR4+0x2100], R38 ;  /* 0x0021002605007988 */ /* 0x000fe20008000404 */
[----:B------:R-:W-:Y:S01]  /*2ba0*/  IMAD R17, R17, 0x9, RZ ;  /* 0x0000000911117824 */ /* 0x000fe200078e02ff */
[----:B------:R-:W1:Y:S02]  /*2bb0*/  LDC R45, c[0x0][0x3c4] ;  /* 0x0000f100ff2d7b82 */ /* 0x000e640000000800 */
[----:B------:R-:W-:Y:S04]  /*2bc0*/  STS.U16 [R5+UR4+0x2500], R42 ;  /* 0x0025002a05007988 */ /* 0x000fe80008000404 */
[----:B------:R-:W-:Y:S01]  /*2bd0*/  STS.U16 [R5+UR4+0x2900], R46 ;  /* 0x0029002e05007988 */ /* 0x000fe20008000404 */
[----:B------:R-:W-:Y:S01]  /*2be0*/  IMAD R13, R13, 0x7, RZ ;  /* 0x000000070d0d7824 */ /* 0x000fe200078e02ff */
[----:B------:R-:W1:Y:S02]  /*2bf0*/  LDC R53, c[0x0][0x3c4] ;  /* 0x0000f100ff357b82 */ /* 0x000e640000000800 */
[----:B------:R-:W-:Y:S04]  /*2c00*/  STS.U16 [R5+UR4+0x2d00], R50 ;  /* 0x002d003205007988 */ /* 0x000fe80008000404 */
[----:B------:R-:W-:Y:S01]  /*2c10*/  STS.U16 [R5+UR4+0x3100], R54 ;  /* 0x0031003605007988 */ /* 0x000fe20008000404 */
[----:B----4-:R-:W-:Y:S01]  /*2c20*/  IMAD R25, R25, 0xd, RZ ;  /* 0x0000000d19197824 */ /* 0x010fe200078e02ff */
[----:B------:R-:W4:Y:S02]  /*2c30*/  LDC R77, c[0x0][0x3c4] ;  /* 0x0000f100ff4d7b82 */ /* 0x000f240000000800 */
[----:B------:R-:W-:Y:S04]  /*2c40*/  STS.U16 [R5+UR4+0x3500], R58 ;  /* 0x0035003a05007988 */ /* 0x000fe80008000404 */
[----:B------:R-:W-:Y:S01]  /*2c50*/  STS.U16 [R5+UR4+0x3900], R62 ;  /* 0x0039003e05007988 */ /* 0x000fe20008000404 */
[----:B------:R-:W-:Y:S01]  /*2c60*/  IMAD R21, R21, 0xb, RZ ;  /* 0x0000000b15157824 */ /* 0x000fe200078e02ff */
[----:B------:R-:W-:Y:S01]  /*2c70*/  USHF.L.U32 UR7, UR7, 0x1, URZ ;  /* 0x0000000107077899 */ /* 0x000fe200080006ff */
[----:B0-----:R-:W-:Y:S01]  /*2c80*/  IMAD R33, R33, 0x11, RZ ;  /* 0x0000001121217824 */ /* 0x001fe200078e02ff */
[----:B------:R0:W-:Y:S01]  /*2c90*/  STS.U16 [R5+UR4+0x3d00], R66 ;  /* 0x003d004205007988 */ /* 0x0001e20008000404 */
[----:B---3--:R-:W-:Y:S01]  /*2ca0*/  IMAD R73, R73, 0x30, RZ ;  /* 0x0000003049497824 */ /* 0x008fe200078e02ff */
[----:B------:R-:W3:Y:S02]  /*2cb0*/  LDC R57, c[0x0][0x3c4] ;  /* 0x0000f100ff397b82 */ /* 0x000ee40000000800 */
[----:B------:R2:W-:Y:S04]  /*2cc0*/  STS.U16 [R5+UR4+0x4100], R70 ;  /* 0x0041004605007988 */ /* 0x0005e80008000404 */
[----:B------:R2:W-:Y:S02]  /*2cd0*/  STS.U16 [R5+UR4+0x4500], R74 ;  /* 0x0045004a05007988 */ /* 0x0005e40008000404 */
[----:B0-----:R-:W0:Y:S02]  /*2ce0*/  LDC R66, c[0x0][0x3c4] ;  /* 0x0000f100ff427b82 */ /* 0x001e240000000800 */
[----:B------:R1:W-:Y:S04]  /*2cf0*/  STS.U16 [R5+UR4+0x4900], R78 ;  /* 0x0049004e05007988 */ /* 0x0003e80008000404 */
[----:B------:R-:W-:Y:S02]  /*2d00*/  STS.U16 [R5+UR4+0x4d00], R82 ;  /* 0x004d005205007988 */ /* 0x000fe40008000404 */
[----:B--2---:R-:W2:Y:S02]  /*2d10*/  LDC R70, c[0x0][0x3c4] ;  /* 0x0000f100ff467b82 */ /* 0x004ea40000000800 */
[----:B------:R-:W-:Y:S04]  /*2d20*/  STS.U16 [R5+UR4+0x5100], R86 ;  /* 0x0051005605007988 */ /* 0x000fe80008000404 */
[----:B------:R-:W-:Y:S02]  /*2d30*/  STS.U16 [R5+UR4+0x5500], R90 ;  /* 0x0055005a05007988 */ /* 0x000fe40008000404 */
[----:B------:R-:W0:Y:S02]  /*2d40*/  LDC R74, c[0x0][0x3c4] ;  /* 0x0000f100ff4a7b82 */ /* 0x000e240000000800 */
[----:B------:R-:W-:Y:S04]  /*2d50*/  STS.U16 [R5+UR4+0x5900], R108 ;  /* 0x0059006c05007988 */ /* 0x000fe80008000404 */
[----:B------:R-:W-:Y:S01]  /*2d60*/  STS.U16 [R5+UR4+0x5d00], R112 ;  /* 0x005d007005007988 */ /* 0x000fe20008000404 */
[----:B------:R-:W-:Y:S01]  /*2d70*/  IMAD R29, R29, 0xf, RZ ;  /* 0x0000000f1d1d7824 */ /* 0x000fe200078e02ff */
[----:B-1----:R-:W1:Y:S02]  /*2d80*/  LDC R78, c[0x0][0x3c4] ;  /* 0x0000f100ff4e7b82 */ /* 0x002e640000000800 */
[----:B------:R-:W-:Y:S04]  /*2d90*/  STS.U16 [R5+UR4+0x6100], R121 ;  /* 0x0061007905007988 */ /* 0x000fe80008000404 */
[----:B------:R-:W-:Y:S02]  /*2da0*/  STS.U16 [R5+UR4+0x6500], R125 ;  /* 0x0065007d05007988 */ /* 0x000fe40008000404 */
[----:B------:R-:W0:Y:S02]  /*2db0*/  LDC R132, c[0x0][0x3c4] ;  /* 0x0000f100ff847b82 */ /* 0x000e240000000800 */
[----:B------:R-:W-:Y:S04]  /*2dc0*/  STS.U16 [R5+UR4+0x6900], R129 ;  /* 0x0069008105007988 */ /* 0x000fe80008000404 */
[----:B------:R-:W-:Y:S01]  /*2dd0*/  STS.U16 [R5+UR4+0x6d00], R133 ;  /* 0x006d008505007988 */ /* 0x000fe20008000404 */
[----:B------:R-:W-:Y:S01]  /*2de0*/  PRMT R8, RZ, 0x7610, R8 ;  /* 0x00007610ff087816 */ /* 0x000fe20000000008 */
[----:B------:R-:W0:Y:S02]  /*2df0*/  LDC R61, c[0x0][0x3c4] ;  /* 0x0000f100ff3d7b82 */ /* 0x000e240000000800 */
[----:B------:R-:W-:Y:S04]  /*2e00*/  STS.U16 [R5+UR4+0x7100], R136 ;  /* 0x0071008805007988 */ /* 0x000fe80008000404 */
[----:B------:R-:W-:Y:S04]  /*2e10*/  STS.U16 [R5+UR4+0x7500], R142 ;  /* 0x0075008e05007988 */ /* 0x000fe80008000404 */
[----:B------:R-:W-:Y:S04]  /*2e20*/  STS.U16 [R5+UR4+0x7900], R146 ;  /* 0x0079009205007988 */ /* 0x000fe80008000404 */
[----:B------:R2:W-:Y:S04]  /*2e30*/  STS.U16 [R5+UR4+0x7d00], R96 ;  /* 0x007d006005007988 */ /* 0x0005e80008000404 */
[----:B------:R3:W-:Y:S04]  /*2e40*/  STS.U16 [R0+UR4+0xe00], R19 ;  /* 0x000e001300007988 */ /* 0x0007e80008000404 */
[----:B------:R1:W-:Y:S01]  /*2e50*/  STS.U16 [R0+UR4+0x600], R11 ;  /* 0x0006000b00007988 */ /* 0x0003e20008000404 */
[----:B--2---:R-:W-:-:S03]  /*2e60*/  LOP3.LUT R5, R116, 0x60, RZ, 0x3c, !PT ;  /* 0x0000006074057812 */ /* 0x004fc600078e3cff */
[----:B------:R-:W-:Y:S01]  /*2e70*/  STS.U16 [R0+UR4+0x1200], R23 ;  /* 0x0012001700007988 */ /* 0x000fe20008000404 */
[----:B---3--:R-:W2:Y:S03]  /*2e80*/  LDC R19, c[0x0][0x3c4] ;  /* 0x0000f100ff137b82 */ /* 0x008ea60000000800 */
[----:B------:R3:W-:Y:S04]  /*2e90*/  STS.U16 [R0+UR4+0x3e00], R67 ;  /* 0x003e004300007988 */ /* 0x0007e80008000404 */
[----:B------:R0:W-:Y:S01]  /*2ea0*/  STS.U16 [R0+UR4+0xa00], R15 ;  /* 0x000a000f00007988 */ /* 0x0001e20008000404 */
[----:B-1----:R-:W1:Y:S03]  /*2eb0*/  LDC R11, c[0x0][0x3c4] ;  /* 0x0000f100ff0b7b82 */ /* 0x002e660000000800 */
[----:B------:R0:W-:Y:S04]  /*2ec0*/  STS.U16 [R0+UR4+0x1e00], R35 ;  /* 0x001e002300007988 */ /* 0x0001e80008000404 */
[----:B------:R-:W-:Y:S01]  /*2ed0*/  STS.U16 [R0+UR4+0x200], R4 ;  /* 0x0002000400007988 */ /* 0x000fe20008000404 */
[----:B---3--:R-:W3:Y:S03]  /*2ee0*/  LDC R67, c[0x0][0x3c4] ;  /* 0x0000f100ff437b82 */ /* 0x008ee60000000800 */
[----:B------:R-:W-:Y:S04]  /*2ef0*/  STS.U16 [R0+UR4+0x1600], R27 ;  /* 0x0016001b00007988 */ /* 0x000fe80008000404 */
[----:B------:R-:W-:Y:S01]  /*2f00*/  STS.U16 [R0+UR4+0x1a00], R31 ;  /* 0x001a001f00007988 */ /* 0x000fe20008000404 */
[----:B------:R-:W1:Y:S03]  /*2f10*/  LDC R23, c[0x0][0x3c4] ;  /* 0x0000f100ff177b82 */ /* 0x000e660000000800 */
[----:B------:R-:W-:Y:S04]  /*2f20*/  STS.U16 [R0+UR4+0x2200], R39 ;  /* 0x0022002700007988 */ /* 0x000fe80008000404 */
[----:B------:R-:W-:Y:S01]  /*2f30*/  STS.U16 [R0+UR4+0x2600], R43 ;  /* 0x0026002b00007988 */ /* 0x000fe20008000404 */
[----:B0-----:R-:W0:Y:S03]  /*2f40*/  LDC R15, c[0x0][0x3c4] ;  /* 0x0000f100ff0f7b82 */ /* 0x001e260000000800 */
[----:B------:R2:W-:Y:S04]  /*2f50*/  STS.U16 [R0+UR4+0x2a00], R47 ;  /* 0x002a002f00007988 */ /* 0x0005e80008000404 */
[----:B------:R-:W-:Y:S01]  /*2f60*/  STS.U16 [R0+UR4+0x2e00], R51 ;  /* 0x002e003300007988 */ /* 0x000fe20008000404 */
[----:B------:R-:W0:Y:S03]  /*2f70*/  LDC R35, c[0x0][0x3c4] ;  /* 0x0000f100ff237b82 */ /* 0x000e260000000800 */
[----:B------:R-:W-:Y:S04]  /*2f80*/  STS.U16 [R0+UR4+0x3200], R55 ;  /* 0x0032003700007988 */ /* 0x000fe80008000404 */
[----:B------:R-:W-:Y:S01]  /*2f90*/  STS.U16 [R0+UR4+0x3600], R59 ;  /* 0x0036003b00007988 */ /* 0x000fe20008000404 */
[----:B--2---:R-:W2:Y:S03]  /*2fa0*/  LDC R47, c[0x0][0x3c4] ;  /* 0x0000f100ff2f7b82 */ /* 0x004ea60000000800 */
[----:B------:R-:W-:Y:S04]  /*2fb0*/  STS.U16 [R0+UR4+0x3a00], R63 ;  /* 0x003a003f00007988 */ /* 0x000fe80008000404 */
[----:B------:R3:W-:Y:S01]  /*2fc0*/  STS.U16 [R0+UR4+0x4200], R71 ;  /* 0x0042004700007988 */ /* 0x0007e20008000404 */
[----:B------:R-:W0:Y:S03]  /*2fd0*/  LDC R27, c[0x0][0x3c4] ;  /* 0x0000f100ff1b7b82 */ /* 0x000e260000000800 */
        /* <DEDUP_REMOVED lines=17> */
[----:B------:R-:W2:Y:S03]  /*30f0*/  LDC R31, c[0x0][0x3c4] ;  /* 0x0000f100ff1f7b82 */ /* 0x000ea60000000800 */
[----:B------:R-:W-:Y:S04]  /*3100*/  STS.U16 [R0+UR4+0x7600], R143 ;  /* 0x0076008f00007988 */ /* 0x000fe80008000404 */
[----:B------:R-:W-:Y:S01]  /*3110*/  STS.U16 [R0+UR4+0x7a00], R102 ;  /* 0x007a006600007988 */ /* 0x000fe20008000404 */
[----:B------:R-:W2:Y:S03]  /*3120*/  LDC R59, c[0x0][0x3c4] ;  /* 0x0000f100ff3b7b82 */ /* 0x000ea60000000800 */
[----:B------:R1:W-:Y:S04]  /*3130*/  STS.U16 [R0+UR4+0x7e00], R100 ;  /* 0x007e006400007988 */ /* 0x0003e80008000404 */
[----:B------:R-:W-:Y:S01]  /*3140*/  STS.U16 [R5+UR4+0x300], R6 ;  /* 0x0003000605007988 */ /* 0x000fe20008000404 */
[----:B------:R-:W-:Y:S01]  /*3150*/  IMAD R19, R19, 0xa, RZ ;  /* 0x0000000a13137824 */ /* 0x000fe200078e02ff */
[----:B------:R-:W2:Y:S02]  /*3160*/  LDC R4, c[0x0][0x3c4] ;  /* 0x0000f100ff047b82 */ /* 0x000ea40000000800 */
[----:B------:R-:W-:Y:S04]  /*3170*/  STS.U16 [R5+UR4+0x700], R12 ;  /* 0x0007000c05007988 */ /* 0x000fe80008000404 */
[----:B------:R-:W-:Y:S02]  /*3180*/  STS.U16 [R5+UR4+0xb00], R16 ;  /* 0x000b001005007988 */ /* 0x000fe40008000404 */
[----:B-1----:R-:W1:Y:S02]  /*3190*/  LDC R0, c[0x0][0x3c4] ;  /* 0x0000f100ff007b82 */ /* 0x002e640000000800 */
[----:B------:R-:W-:Y:S04]  /*31a0*/  STS.U16 [R5+UR4+0xf00], R20 ;  /* 0x000f001405007988 */ /* 0x000fe80008000404 */
[----:B------:R-:W-:Y:S01]  /*31b0*/  STS.U16 [R5+UR4+0x1300], R24 ;  /* 0x0013001805007988 */ /* 0x000fe20008000404 */
[----:B------:R-:W-:Y:S01]  /*31c0*/  IMAD R11, R11, 0x6, RZ ;  /* 0x000000060b0b7824 */ /* 0x000fe200078e02ff */
[----:B------:R-:W-:Y:S01]  /*31d0*/  LEA R96, P5, R67, R138, 0x2 ;  /* 0x0000008a43607211 */ /* 0x000fe200078a10ff */
[----:B------:R-:W-:Y:S01]  /*31e0*/  IMAD R23, R23, 0xc, RZ ;  /* 0x0000000c17177824 */ /* 0x000fe200078e02ff */
[----:B------:R-:W-:Y:S01]  /*31f0*/  STS.U16 [R5+UR4+0x1700], R28 ;  /* 0x0017001c05007988 */ /* 0x000fe20008000404 */
[----:B------:R-:W1:Y:S03]  /*3200*/  LDC R75, c[0x0][0x3c4] ;  /* 0x0000f100ff4b7b82 */ /* 0x000e660000000800 */
[----:B------:R-:W-:Y:S04]  /*3210*/  STS.U16 [R5+UR4+0x7f00], R104 ;  /* 0x007f006805007988 */ /* 0x000fe80008000404 */
[----:B------:R-:W-:Y:S01]  /*3220*/  STS.U16 [R5+UR4+0x1b00], R32 ;  /* 0x001b002005007988 */ /* 0x000fe20008000404 */
[----:B0-----:R-:W-:Y:S01]  /*3230*/  IMAD.SHL.U32 R15, R15, 0x8, RZ ;  /* 0x000000080f0f7824 */ /* 0x001fe200078e00ff */
[----:B------:R-:W0:Y:S02]  /*3240*/  LDC R79, c[0x0][0x3c4] ;  /* 0x0000f100ff4f7b82 */ /* 0x000e240000000800 */
[----:B------:R-:W-:Y:S04]  /*3250*/  STS.U16 [R5+UR4+0x1f00], R36 ;  /* 0x001f002405007988 */ /* 0x000fe80008000404 */
[----:B------:R-:W-:Y:S04]  /*3260*/  STS.U16 [R5+UR4+0x2300], R40 ;  /* 0x0023002805007988 */ /* 0x000fe80008000404 */
[----:B------:R-:W-:Y:S04]  /*3270*/  STS.U16 [R5+UR4+0x2700], R44 ;  /* 0x0027002c05007988 */ /* 0x000fe80008000404 */
[----:B------:R-:W-:Y:S04]  /*3280*/  STS.U16 [R5+UR4+0x2b00], R48 ;  /* 0x002b003005007988 */ /* 0x000fe80008000404 */
[----:B------:R-:W-:Y:S04]  /*3290*/  STS.U16 [R5+UR4+0x2f00], R52 ;  /* 0x002f003405007988 */ /* 0x000fe80008000404 */
[----:B------:R-:W-:Y:S04]  /*32a0*/  STS.U16 [R5+UR4+0x3300], R56 ;  /* 0x0033003805007988 */ /* 0x000fe80008000404 */
[----:B------:R-:W-:Y:S04]  /*32b0*/  STS.U16 [R5+UR4+0x3700], R60 ;  /* 0x0037003c05007988 */ /* 0x000fe80008000404 */
[----:B------:R-:W-:Y:S04]  /*32c0*/  STS.U16 [R5+UR4+0x3b00], R64 ;  /* 0x003b004005007988 */ /* 0x000fe80008000404 */
[----:B------:R1:W-:Y:S04]  /*32d0*/  STS.U16 [R5+UR4+0x3f00], R68 ;  /* 0x003f004405007988 */ /* 0x0003e80008000404 */
[----:B------:R0:W-:Y:S01]  /*32e0*/  STS.U16 [R5+UR4+0x4300], R72 ;  /* 0x0043004805007988 */ /* 0x0001e20008000404 */
[----:B------:R-:W-:-:S02]  /*32f0*/  IMAD R35, R35, 0x12, RZ ;  /* 0x0000001223237824 */ /* 0x000fc400078e02ff */
[----:B--2---:R-:W-:Y:S01]  /*3300*/  IMAD R47, R47, 0x18, RZ ;  /* 0x000000182f2f7824 */ /* 0x004fe200078e02ff */
[----:B------:R2:W-:Y:S01]  /*3310*/  STS.U16 [R5+UR4+0x4700], R76 ;  /* 0x0047004c05007988 */ /* 0x0005e20008000404 */
[----:B------:R-:W-:Y:S01]  /*3320*/  IMAD R27, R27, 0xe, RZ ;  /* 0x0000000e1b1b7824 */ /* 0x000fe200078e02ff */
[----:B-1----:R-:W1:Y:S02]  /*3330*/  LDC R68, c[0x0][0x3c4] ;  /* 0x0000f100ff447b82 */ /* 0x002e640000000800 */
[----:B------:R-:W-:Y:S04]  /*3340*/  STS.U16 [R5+UR4+0x4b00], R80 ;  /* 0x004b005005007988 */ /* 0x000fe80008000404 */
[----:B------:R-:W-:Y:S04]  /*3350*/  STS.U16 [R5+UR4+0x4f00], R84 ;  /* 0x004f005405007988 */ /* 0x000fe80008000404 */
[----:B------:R-:W-:Y:S01]  /*3360*/  STS.U16 [R5+UR4+0x5300], R88 ;  /* 0x0053005805007988 */ /* 0x000fe20008000404 */
[----:B0-----:R-:W0:Y:S03]  /*3370*/  LDC R72, c[0x0][0x3c4] ;  /* 0x0000f100ff487b82 */ /* 0x001e260000000800 */
        /* <DEDUP_REMOVED lines=9> */
[----:B------:R0:W-:Y:S01]  /*3410*/  STS.U16 [R5+UR4+0x7b00], R92 ;  /* 0x007b005c05007988 */ /* 0x0001e20008000404 */
[----:B------:R-:W-:Y:S01]  /*3420*/  IADD3 R86, P4, PT, R19, R138, RZ ;  /* 0x0000008a13567210 */ /* 0x000fe20007f9e0ff */
[----:B--2---:R-:W2:Y:S01]  /*3430*/  LDC R76, c[0x0][0x3c4] ;  /* 0x0000f100ff4c7b82 */ /* 0x004ea20000000800 */
[----:B------:R-:W-:Y:S01]  /*3440*/  IMAD R39, R39, 0x14, RZ ;  /* 0x0000001427277824 */ /* 0x000fe200078e02ff */
[----:B------:R-:W0:Y:S06]  /*3450*/  FENCE.VIEW.ASYNC.T ;  /* 0x00000000000073c6 */ /* 0x000e2c0000000200 */
[----:B0-----:R-:W-:Y:S01]  /*3460*/  BAR.SYNC.DEFER_BLOCKING 0x0 ;  /* 0x0000000000007b1d */ /* 0x001fe20000010000 */
[----:B------:R-:W-:-:S02]  /*3470*/  IMAD R51, R51, 0x1a, RZ ;  /* 0x0000001a33337824 */ /* 0x000fc400078e02ff */
[----:B------:R-:W-:Y:S02]  /*3480*/  IMAD R43, R43, 0x16, RZ ;  /* 0x000000162b2b7824 */ /* 0x000fe400078e02ff */
[----:B------:R-:W-:-:S03]  /*3490*/  IMAD R55, R55, 0x1c, RZ ;  /* 0x0000001c37377824 */ /* 0x000fc600078e02ff */
[----:B------:R-:W0:Y:S01]  /*34a0*/  LDC R5, c[0x0][0x3c4] ;  /* 0x0000f100ff057b82 */ /* 0x000e220000000800 */
[-C--:B------:R-:W-:Y:S01]  /*34b0*/  LEA R88, P3, R69, R138.reuse, 0x3 ;  /* 0x0000008a45587211 */ /* 0x080fe200078618ff */
[----:B------:R-:W-:Y:S01]  /*34c0*/  IMAD R233, R66, 0x28, RZ ;  /* 0x0000002842e97824 */ /* 0x000fe200078e02ff */
[----:B------:R-:W-:Y:S02]  /*34d0*/  SHF.L.U32 R31, R31, 0x4, RZ ;  /* 0x000000041f1f7819 */ /* 0x000fe400000006ff */
[-C--:B------:R-:W-:Y:S02]  /*34e0*/  LEA.HI.X.SX32 R89, R7, R139.reuse, 0x1, P3 ;  /* 0x0000008b07597211 */ /* 0x080fe400018f0eff */
[-C--:B---3--:R-:W-:Y:S02]  /*34f0*/  LEA R102, P3, R71, R138.reuse, 0x4 ;  /* 0x0000008a47667211 */ /* 0x088fe400078620ff */
[----:B------:R-:W-:Y:S02]  /*3500*/  IADD3 R90, P2, PT, R11, R138, RZ ;  /* 0x0000008a0b5a7210 */ /* 0x000fe40007f5e0ff */
[----:B------:R-:W-:-:S02]  /*3510*/  LEA.HI.X.SX32 R97, R99, R139, 0x1, P5 ;  /* 0x0000008b63617211 */ /* 0x000fc400028f0eff */
[-C--:B------:R-:W-:Y:S02]  /*3520*/  IADD3 R84, P5, PT, R23, R138.reuse, RZ ;  /* 0x0000008a17547210 */ /* 0x080fe40007fbe0ff */
[-C--:B------:R-:W-:Y:S02]  /*3530*/  LEA.HI.X.SX32 R87, R9, R139.reuse, 0x1, P4 ;  /* 0x0000008b09577211 */ /* 0x080fe400020f0eff */
[----:B------:R-:W-:Y:S01]  /*3540*/  IADD3 R100, P4, PT, R35, R138, RZ ;  /* 0x0000008a23647210 */ /* 0x000fe20007f9e0ff */
[----:B------:R-:W3:Y:S02]  /*3550*/  FENCE.VIEW.ASYNC.S ;  /* 0x00000000000073c6 */ /* 0x000ee40000000000 */
[----:B---3--:R3:W0:Y:S01]  /*3560*/  @!UP2 SYNCS.EXCH.64 URZ, [UR4+0x1c000], UR12 ;  /* 0x01c0000c04ffa5b2 */ /* 0x0086220008000100 */
[----:B------:R-:W-:Y:S01]  /*3570*/  LEA.HI.X.SX32 R103, R15, R139, 0x1, P3 ;  /* 0x0000008b0f677211 */ /* 0x000fe200018f0eff */
[----:B------:R-:W-:Y:S02]  /*3580*/  IMAD R59, R59, 0x1e, RZ ;  /* 0x0000001e3b3b7824 */ /* 0x000fe400078e02ff */
[----:B------:R-:W-:-:S02]  /*3590*/  IMAD R237, R2, 0x24, RZ ;  /* 0x0000002402ed7824 */ /* 0x000fc400078e02ff */
[----:B------:R-:W-:Y:S01]  /*35a0*/  IMAD R41, R41, 0x15, RZ ;  /* 0x0000001529297824 */ /* 0x000fe200078e02ff */
[----:B------:R-:W-:Y:S01]  /*35b0*/  IADD3 R174, P1, PT, R138, UR7, RZ ;  /* 0x000000078aae7c10 */ /* 0x000fe2000ff3e0ff */
[----:B0-----:R-:W-:Y:S01]  /*35c0*/  IMAD R5, R5, 0x3, RZ ;  /* 0x0000000305057824 */ /* 0x001fe200078e02ff */
[-C--:B------:R-:W-:Y:S02]  /*35d0*/  IADD3 R248, P3, PT, R47, R138.reuse, RZ ;  /* 0x0000008a2ff87210 */ /* 0x080fe40007f7e0ff */
[-C--:B------:R-:W-:Y:S01]  /*35e0*/  LEA.HI.X.SX32 R85, R11, R139.reuse, 0x1, P5 ;  /* 0x0000008b0b557211 */ /* 0x080fe200028f0eff */
[----:B------:R-:W-:Y:S01]  /*35f0*/  IMAD R239, R0, 0x22, RZ ;  /* 0x0000002200ef7824 */ /* 0x000fe200078e02ff */
[-C--:B------:R-:W-:Y:S01]  /*3600*/  LEA.HI.X.SX32 R91, R5, R139.reuse, 0x1, P2 ;  /* 0x0000008b055b7211 */ /* 0x080fe200010f0eff */
[----:B-1----:R-:W-:Y:S01]  /*3610*/  IMAD R231, R68, 0x2a, RZ ;  /* 0x0000002a44e77824 */ /* 0x002fe200078e02ff */
[-C--:B------:R-:W-:Y:S01]  /*3620*/  IADD3 R82, P2, PT, R27, R138.reuse, RZ ;  /* 0x0000008a1b527210 */ /* 0x080fe20007f5e0ff */
[----:B------:R-:W-:Y:S01]  /*3630*/  IMAD R235, R4, 0x26, RZ ;  /* 0x0000002604eb7824 */ /* 0x000fe200078e02ff */
[-C--:B------:R-:W-:Y:S01]  /*3640*/  IADD3 R94, P5, PT, R39, R138.reuse, RZ ;  /* 0x0000008a275e7210 */ /* 0x080fe20007fbe0ff */
[----:B------:R-:W-:Y:S01]  /*3650*/  IMAD R229, R70, 0x2c, RZ ;  /* 0x0000002c46e57824 */ /* 0x000fe200078e02ff */
[-C--:B------:R-:W-:Y:S01]  /*3660*/  LEA.HI.X.SX32 R101, R17, R139.reuse, 0x1, P4 ;  /* 0x0000008b11657211 */ /* 0x080fe200020f0eff */
[----:B------:R-:W-:Y:S01]  /*3670*/  IMAD R223, R74, 0x32, RZ ;  /* 0x000000324adf7824 */ /* 0x000fe200078e02ff */
[-C--:B------:R-:W-:Y:S01]  /*3680*/  IADD3 R246, P4, PT, R51, R138.reuse, RZ ;  /* 0x0000008a33f67210 */ /* 0x080fe20007f9e0ff */
[----:B------:R-:W-:Y:S01]  /*3690*/  IMAD R37, R37, 0x13, RZ ;  /* 0x0000001325257824 */ /* 0x000fe200078e02ff */
[-C--:B------:R-:W-:Y:S01]  /*36a0*/  LEA.HI.X.SX32 R249, R23, R139.reuse, 0x1, P3 ;  /* 0x0000008b17f97211 */ /* 0x080fe200018f0eff */
[----:B------:R-:W-:Y:S01]  /*36b0*/  IMAD R227, R72, 0x2e, RZ ;  /* 0x0000002e48e37824 */ /* 0x000fe200078e02ff */
[-C--:B------:R-:W-:Y:S01]  /*36c0*/  LEA R240, P3, R241, R138.reuse, 0x5 ;  /* 0x0000008af1f07211 */ /* 0x080fe200078628ff */
[----:B------:R-:W-:Y:S01]  /*36d0*/  IMAD R49, R49, 0x19, RZ ;  /* 0x0000001931317824 */ /* 0x000fe200078e02ff */
[----:B------:R-:W-:Y:S01]  /*36e0*/  LEA.HI.X.SX32 R83, R13, R139, 0x1, P2 ;  /* 0x0000008b0d537211 */ /* 0x000fe200010f0eff */
[----:B------:R-:W-:Y:S01]  /*36f0*/  IMAD R75, R75, 0x34, RZ ;  /* 0x000000344b4b7824 */ /* 0x000fe200078e02ff */
[----:B------:R-:W-:-:S02]  /*3700*/  IADD3 R250, P2, PT, R43, R138, RZ ;  /* 0x0000008a2bfa7210 */ /* 0x000fc40007f5e0ff */
[----:B------:R-:W-:Y:S01]  /*3710*/  PRMT R6, RZ, 0x7610, R6 ;  /* 0x00007610ff067816 */ /* 0x000fe20000000006 */
[----:B------:R-:W-:Y:S01]  /*3720*/  BAR.SYNC.DEFER_BLOCKING 0x0 ;  /* 0x0000000000007b1d */ /* 0x000fe20000010000 */
[-C--:B------:R-:W-:Y:S02]  /*3730*/  LEA.HI.X.SX32 R95, R19, R139.reuse, 0x1, P5 ;  /* 0x0000008b135f7211 */ /* 0x080fe400028f0eff */
[----:B------:R-:W-:Y:S02]  /*3740*/  IADD3 R244, P5, PT, R55, R138, RZ ;  /* 0x0000008a37f47210 */ /* 0x000fe40007fbe0ff */
[----:B------:R-:W-:Y:S02]  /*3750*/  LEA.HI.X.SX32 R247, R25, R139, 0x1, P4 ;  /* 0x0000008b19f77211 */ /* 0x000fe400020f0eff */
[----:B------:R-:W-:Y:S02]  /*3760*/  PRMT R22, RZ, 0x7610, R22 ;  /* 0x00007610ff167816 */ /* 0x000fe40000000016 */
[----:B------:R-:W-:-:S02]  /*3770*/  PRMT R38, RZ, 0x7610, R38 ;  /* 0x00007610ff267816 */ /* 0x000fc40000000026 */
[----:B------:R-:W-:Y:S01]  /*3780*/  PRMT R54, RZ, 0x7610, R54 ;  /* 0x00007610ff367816 */ /* 0x000fe20000000036 */
[----:B------:R-:W-:Y:S01]  /*3790*/  IMAD R45, R45, 0x17, RZ ;  /* 0x000000172d2d7824 */ /* 0x000fe200078e02ff */
[-C--:B------:R-:W-:Y:S02]  /*37a0*/  IADD3 R238, P4, PT, R239, R138.reuse, RZ ;  /* 0x0000008aefee7210 */ /* 0x080fe40007f9e0ff */
[----:B------:R-:W-:Y:S01]  /*37b0*/  PRMT R24, RZ, 0x7610, R24 ;  /* 0x00007610ff187816 */ /* 0x000fe20000000018 */
[----:B--2---:R-:W-:Y:S01]  /*37c0*/  IMAD R219, R76, 0x36, RZ ;  /* 0x000000364cdb7824 */ /* 0x004fe200078e02ff */
[-C--:B------:R-:W-:Y:S02]  /*37d0*/  LEA.HI.X.SX32 R241, R31, R139.reuse, 0x1, P3 ;  /* 0x0000008b1ff17211 */ /* 0x080fe400018f0eff */
[----:B------:R-:W-:Y:S02]  /*37e0*/  PRMT R10, RZ, 0x7610, R10 ;  /* 0x00007610ff0a7816 */ /* 0x000fe4000000000a */
[----:B------:R-:W-:Y:S01]  /*37f0*/  PRMT R26, RZ, 0x7610, R26 ;  /* 0x00007610ff1a7816 */ /* 0x000fe2000000001a */
[----:B------:R-:W-:Y:S01]  /*3800*/  IMAD R53, R53, 0x1b, RZ ;  /* 0x0000001b35357824 */ /* 0x000fe200078e02ff */
[-C--:B------:R-:W-:Y:S01]  /*3810*/  IADD3 R232, P3, PT, R233, R138.reuse, RZ ;  /* 0x0000008ae9e87210 */ /* 0x080fe20007f7e0ff */
[----:B------:R-:W2:Y:S01]  /*3820*/  @P0 LDG.E.U16 R6, desc[UR8][R138.64] ;  /* 0x000000088a060981 */ /* 0x000ea2000c1e1500 */
[-C--:B------:R-:W-:Y:S01]  /*3830*/  LEA.HI.X.SX32 R251, R21, R139.reuse, 0x1, P2 ;  /* 0x0000008b15fb7211 */ /* 0x080fe200010f0eff */
[----:B----4-:R-:W-:Y:S01]  /*3840*/  IMAD R77, R77, 0x38, RZ ;  /* 0x000000384d4d7824 */ /* 0x010fe200078e02ff */
[-C--:B------:R-:W-:Y:S01]  /*3850*/  IADD3 R242, P2, PT, R59, R138.reuse, RZ ;  /* 0x0000008a3bf27210 */ /* 0x080fe20007f5e0ff */
[----:B------:R-:W4:Y:S01]  /*3860*/  @P0 LDG.E.U16 R22, desc[UR8][R102.64] ;  /* 0x0000000866160981 */ /* 0x000f22000c1e1500 */
[-C--:B------:R-:W-:Y:S01]  /*3870*/  LEA.HI.X.SX32 R245, R27, R139.reuse, 0x1, P5 ;  /* 0x0000008b1bf57211 */ /* 0x080fe200028f0eff */
[----:B------:R-:W-:Y:S01]  /*3880*/  IMAD R215, R78, 0x3a, RZ ;  /* 0x0000003a4ed77824 */ /* 0x000fe200078e02ff */
        /* <DEDUP_REMOVED lines=17> */
[----:B------:R-:W0:Y:S01]  /*39a0*/  S2UR UR11, SR_CTAID.Y ;  /* 0x00000000000b79c3 */ /* 0x000e220000002600 */
[-C--:B------:R-:W-:Y:S01]  /*39b0*/  LEA.HI.X.SX32 R231, R41, R139.reuse, 0x1, P4 ;  /* 0x0000008b29e77211 */ /* 0x080fe200020f0eff */
[----:B---3--:R-:W0:Y:S01]  /*39c0*/  LDCU UR12, c[0x0][0x3d0] ;  /* 0x00007a00ff0c77ac */ /* 0x008e220008000800 */
[----:B------:R-:W-:Y:S01]  /*39d0*/  IADD3 R222, P4, PT, R223, R138, RZ ;  /* 0x0000008adfde7210 */ /* 0x000fe20007f9e0ff */
[----:B------:R-:W-:Y:S01]  /*39e0*/  STL.64 [R1+0x40], R96 ;  /* 0x0000406001007387 */ /* 0x000fe20000100a00 */
[----:B------:R-:W-:-:S02]  /*39f0*/  LEA.HI.X.SX32 R225, R47, R139, 0x1, P3 ;  /* 0x0000008b2fe17211 */ /* 0x000fc400018f0eff */
[-C--:B------:R-:W-:Y:S02]  /*3a00*/  LEA.HI.X.SX32 R175, R81, R139.reuse, 0x1, P1 ;  /* 0x0000008b51af7211 */ /* 0x080fe400008f0eff */
[----:B------:R-:W-:Y:S01]  /*3a10*/  PRMT R40, RZ, 0x7610, R40 ;  /* 0x00007610ff287816 */ /* 0x000fe20000000028 */
[----:B------:R-:W3:Y:S01]  /*3a20*/  @P0 LDG.E.U16 R54, desc[UR8][R224.64] ;  /* 0x00000008e0360981 */ /* 0x000ee2000c1e1500 */
[-C--:B------:R-:W-:Y:S02]  /*3a30*/  LEA.HI.X.SX32 R235, R37, R139.reuse, 0x1, P2 ;  /* 0x0000008b25eb7211 */ /* 0x080fe400010f0eff */
[----:B------:R-:W-:Y:S01]  /*3a40*/  PRMT R56, RZ, 0x7610, R56 ;  /* 0x00007610ff387816 */ /* 0x000fe20000000038 */
[----:B------:R-:W3:Y:S01]  /*3a50*/  @P0 LDG.E.U16 R8, desc[UR8][R174.64] ;  /* 0x00000008ae080981 */ /* 0x000ee2000c1e1500 */
[----:B------:R-:W-:Y:S02]  /*3a60*/  IADD3 R226, P2, PT, R227, R138, RZ ;  /* 0x0000008ae3e27210 */ /* 0x000fe40007f5e0ff */
[----:B------:R-:W-:Y:S01]  /*3a70*/  PRMT R42, RZ, 0x7610, R42 ;  /* 0x00007610ff2a7816 */ /* 0x000fe2000000002a */
[----:B------:R-:W3:Y:S01]  /*3a80*/  @P0 LDG.E.U16 R40, desc[UR8][R238.64] ;  /* 0x00000008ee280981 */ /* 0x000ee2000c1e1500 */
[----:B------:R-:W-:-:S02]  /*3a90*/  LEA.HI.X.SX32 R229, R43, R139, 0x1, P5 ;  /* 0x0000008b2be57211 */ /* 0x000fc400028f0eff */
[----:B------:R-:W-:Y:S02]  /*3aa0*/  PRMT R58, RZ, 0x7610, R58 ;  /* 0x00007610ff3a7816 */ /* 0x000fe4000000003a */
[----:B------:R-:W-:Y:S01]  /*3ab0*/  PRMT R12, RZ, 0x7610, R12 ;  /* 0x00007610ff0c7816 */ /* 0x000fe2000000000c */
[----:B------:R-:W3:Y:S01]  /*3ac0*/  @P0 LDG.E.U16 R42, desc[UR8][R236.64] ;  /* 0x00000008ec2a0981 */ /* 0x000ee2000c1e1500 */
[----:B------:R-:W-:Y:S02]  /*3ad0*/  IADD3 R220, P5, PT, R75, R138, RZ ;  /* 0x0000008a4bdc7210 */ /* 0x000fe40007fbe0ff */
[----:B------:R-:W-:Y:S02]  /*3ae0*/  PRMT R28, RZ, 0x7610, R28 ;  /* 0x00007610ff1c7816 */ /* 0x000fe4000000001c */
[----:B------:R-:W-:Y:S01]  /*3af0*/  PRMT R44, RZ, 0x7610, R44 ;  /* 0x00007610ff2c7816 */ /* 0x000fe2000000002c */
[----:B------:R-:W3:Y:S01]  /*3b00*/  @P0 LDG.E.U16 R12, desc[UR8][R90.64] ;  /* 0x000000085a0c0981 */ /* 0x000ee2000c1e1500 */
[----:B------:R-:W-:-:S02]  /*3b10*/  LEA.HI.X.SX32 R223, R49, R139, 0x1, P4 ;  /* 0x0000008b31df7211 */ /* 0x000fc400020f0eff */
        /* <DEDUP_REMOVED lines=9> */
[----:B------:R-:W-:Y:S01]  /*3bb0*/  PRMT R46, RZ, 0x7610, R46 ;  /* 0x00007610ff2e7816 */ /* 0x000fe2000000002e */
[----:B------:R-:W3:Y:S01]  /*3bc0*/  @P0 LDG.E.U16 R14, desc[UR8][R88.64] ;  /* 0x00000008580e0981 */ /* 0x000ee2000c1e1500 */
[----:B------:R-:W-:Y:S02]  /*3bd0*/  LEA.HI.X.SX32 R219, R53, R139, 0x1, P2 ;  /* 0x0000008b35db7211 */ /* 0x000fe400010f0eff */
[----:B------:R-:W-:Y:S01]  /*3be0*/  PRMT R62, RZ, 0x7610, R62 ;  /* 0x00007610ff3e7816 */ /* 0x000fe2000000003e */
[----:B------:R-:W3:Y:S01]  /*3bf0*/  @P0 LDG.E.U16 R58, desc[UR8][R220.64] ;  /* 0x00000008dc3a0981 */ /* 0x000ee2000c1e1500 */
[-C--:B------:R-:W-:Y:S02]  /*3c00*/  IADD3 R216, P3, PT, R77, R138.reuse, RZ ;  /* 0x0000008a4dd87210 */ /* 0x080fe40007f7e0ff */
[----:B------:R-:W-:Y:S01]  /*3c10*/  PRMT R16, RZ, 0x7610, R16 ;  /* 0x00007610ff107816 */ /* 0x000fe20000000010 */
[----:B------:R-:W3:Y:S01]  /*3c20*/  @P0 LDG.E.U16 R60, desc[UR8][R218.64] ;  /* 0x00000008da3c0981 */ /* 0x000ee2000c1e1500 */
[----:B------:R-:W-:-:S02]  /*3c30*/  IADD3 R214, P4, PT, R215, R138, RZ ;  /* 0x0000008ad7d67210 */ /* 0x000fc40007f9e0ff */
[----:B------:R-:W-:Y:S01]  /*3c40*/  PRMT R32, RZ, 0x7610, R32 ;  /* 0x00007610ff207816 */ /* 0x000fe20000000020 */
[----:B------:R-:W3:Y:S01]  /*3c50*/  @P0 LDG.E.U16 R30, desc[UR8][R248.64] ;  /* 0x00000008f81e0981 */ /* 0x000ee2000c1e1500 */
[-C--:B------:R-:W-:Y:S02]  /*3c60*/  LEA.HI.X.SX32 R217, R55, R139.reuse, 0x1, P3 ;  /* 0x0000008b37d97211 */ /* 0x080fe400018f0eff */
[----:B------:R-:W-:Y:S01]  /*3c70*/  PRMT R48, RZ, 0x7610, R48 ;  /* 0x00007610ff307816 */ /* 0x000fe20000000030 */
[----:B------:R-:W3:Y:S01]  /*3c80*/  @P0 LDG.E.U16 R46, desc[UR8][R232.64] ;  /* 0x00000008e82e0981 */ /* 0x000ee2000c1e1500 */
[----:B------:R-:W-:Y:S02]  /*3c90*/  PRMT R63, RZ, 0x7610, R63 ;  /* 0x00007610ff3f7816 */ /* 0x000fe4000000003f */
[----:B------:R-:W-:Y:S01]  /*3ca0*/  PRMT R18, RZ, 0x7610, R18 ;  /* 0x00007610ff127816 */ /* 0x000fe20000000012 */
[----:B------:R-:W3:Y:S01]  /*3cb0*/  @P0 LDG.E.U16 R62, desc[UR8][R216.64] ;  /* 0x00000008d83e0981 */ /* 0x000ee2000c1e1500 */
[----:B------:R-:W-:-:S02]  /*3cc0*/  LEA.HI.X.SX32 R215, R57, R139, 0x1, P4 ;  /* 0x0000008b39d77211 */ /* 0x000fc400020f0eff */
[----:B------:R-:W-:Y:S01]  /*3cd0*/  PRMT R34, RZ, 0x7610, R34 ;  /* 0x00007610ff227816 */ /* 0x000fe20000000022 */
[----:B------:R-:W3:Y:S01]  /*3ce0*/  @P0 LDG.E.U16 R16, desc[UR8][R86.64] ;  /* 0x0000000856100981 */ /* 0x000ee2000c1e1500 */
[-C--:B------:R-:W-:Y:S02]  /*3cf0*/  IADD3 R212, P5, PT, R79, R138.reuse, RZ ;  /* 0x0000008a4fd47210 */ /* 0x080fe40007fbe0ff */
[----:B------:R-:W-:Y:S01]  /*3d00*/  PRMT R50, RZ, 0x7610, R50 ;  /* 0x00007610ff327816 */ /* 0x000fe20000000032 */
[----:B------:R-:W3:Y:S01]  /*3d10*/  @P0 LDG.E.U16 R32, desc[UR8][R246.64] ;  /* 0x00000008f6200981 */ /* 0x000ee2000c1e1500 */
[----:B------:R-:W-:Y:S02]  /*3d20*/  PRMT R64, RZ, 0x7610, R64 ;  /* 0x00007610ff407816 */ /* 0x000fe40000000040 */
[----:B------:R-:W-:Y:S01]  /*3d30*/  PRMT R20, RZ, 0x7610, R20 ;  /* 0x00007610ff147816 */ /* 0x000fe20000000014 */
[----:B------:R-:W3:Y:S01]  /*3d40*/  @P0 LDG.E.U16 R48, desc[UR8][R230.64] ;  /* 0x00000008e6300981 */ /* 0x000ee2000c1e1500 */
[----:B------:R-:W-:-:S02]  /*3d50*/  IADD3 R210, P2, PT, R211, R138, RZ ;  /* 0x0000008ad3d27210 */ /* 0x000fc40007f5e0ff */
[----:B------:R-:W-:Y:S01]  /*3d60*/  PRMT R36, RZ, 0x7610, R36 ;  /* 0x00007610ff247816 */ /* 0x000fe20000000024 */
[----:B------:R-:W3:Y:S01]  /*3d70*/  @P0 LDG.E.U16 R63, desc[UR8][R214.64] ;  /* 0x00000008d63f0981 */ /* 0x000ee2000c1e1500 */
[----:B------:R-:W-:Y:S02]  /*3d80*/  LEA.HI.X.SX32 R213, R59, R139, 0x1, P5 ;  /* 0x0000008b3bd57211 */ /* 0x000fe400028f0eff */
[----:B------:R-:W-:Y:S01]  /*3d90*/  PRMT R52, RZ, 0x7610, R52 ;  /* 0x00007610ff347816 */ /* 0x000fe20000000034 */
[----:B------:R-:W3:Y:S01]  /*3da0*/  @P0 LDG.E.U16 R18, desc[UR8][R84.64] ;  /* 0x0000000854120981 */ /* 0x000ee2000c1e1500 */
[----:B------:R-:W-:Y:S01]  /*3db0*/  PRMT R65, RZ, 0x7610, R65 ;  /* 0x00007610ff417816 */ /* 0x000fe20000000041 */
[----:B------:R-:W-:-:S04]  /*3dc0*/  @!UP1 UIADD3 UR14, UPT, UPT, -UR16, 0x100000, URZ ;  /* 0x00100000100e9890 */ /* 0x000fc8000fffe1ff */
[----:B------:R-:W-:Y:S02]  /*3dd0*/  @!UP1 USHF.L.U32 UR15, UR14, 0xb, URZ ;  /* 0x0000000b0e0f9899 */ /* 0x000fe400080006ff */
[----:B------:R-:W-:Y:S01]  /*3de0*/  @!UP1 USHF.L.U32 UR14, UR14, 0x1, URZ ;  /* 0x000000010e0e9899 */ /* 0x000fe200080006ff */
[----:B------:R-:W3:Y:S01]  /*3df0*/  @P0 LDG.E.U16 R34, desc[UR8][R244.64] ;  /* 0x00000008f4220981 */ /* 0x000ee2000c1e1500 */
[----:B------:R-:W-:Y:S01]  /*3e00*/  LEA.HI.X.SX32 R211, R61, R139, 0x1, P2 ;  /* 0x0000008b3dd37211 */ /* 0x000fe200010f0eff */
[----:B------:R-:W-:Y:S01]  /*3e10*/  VOTEU.ALL UP2, P6 ;  /* 0x0000000000ff7886 */ /* 0x000fe20003040000 */
[C---:B------:R-:W-:Y:S01]  /*3e20*/  LOP3.LUT R0, R147.reuse, 0x1f, RZ, 0xc0, !PT ;  /* 0x0000001f93007812 */ /* 0x040fe200078ec0ff */
[----:B------:R-:W3:Y:S01]  /*3e30*/  @P0 LDG.E.U16 R50, desc[UR8][R228.64] ;  /* 0x00000008e4320981 */ /* 0x000ee2000c1e1500 */
[C---:B------:R-:W-:Y:S01]  /*3e40*/  LOP3.LUT R2, R147.reuse, 0x6f, RZ, 0xc0, !PT ;  /* 0x0000006f93027812 */ /* 0x040fe200078ec0ff */
[----:B------:R-:W1:Y:S02]  /*3e50*/  LDC R23, c[0x0][0x3d8] ;  /* 0x0000f600ff177b82 */ /* 0x000e640000000800 */
[----:B------:R-:W3:Y:S04]  /*3e60*/  @P0 LDG.E.U16 R64, desc[UR8][R212.64] ;  /* 0x00000008d4400981 */ /* 0x000ee8000c1e1500 */
[----:B------:R-:W3:Y:S01]  /*3e70*/  @P0 LDG.E.U16 R20, desc[UR8][R82.64] ;  /* 0x0000000852140981 */ /* 0x000ee2000c1e1500 */
[C---:B------:R-:W-:Y:S01]  /*3e80*/  LOP3.LUT R5, R147.reuse, 0x80, RZ, 0xc0, !PT ;  /* 0x0000008093057812 */ /* 0x040fe200078ec0ff */
[----:B------:R-:W1:Y:S02]  /*3e90*/  LDC R29, c[0x0][0x3d8] ;  /* 0x0000f600ff1d7b82 */ /* 0x000e640000000800 */
[----:B------:R-:W3:Y:S04]  /*3ea0*/  @P0 LDG.E.U16 R36, desc[UR8][R242.64] ;  /* 0x00000008f2240981 */ /* 0x000ee8000c1e1500 */
[----:B------:R-:W3:Y:S01]  /*3eb0*/  @P0 LDG.E.U16 R52, desc[UR8][R226.64] ;  /* 0x00000008e2340981 */ /* 0x000ee2000c1e1500 */
[C---:B------:R-:W-:Y:S01]  /*3ec0*/  LOP3.LUT R9, R147.reuse, 0x10, RZ, 0xc0, !PT ;  /* 0x0000001093097812 */ /* 0x040fe200078ec0ff */
[----:B------:R-:W-:Y:S01]  /*3ed0*/  UIADD3 UR17, UPT, UPT, UR33, 0x58, URZ ;  /* 0x0000005821117890 */ /* 0x000fe2000fffe0ff */
[----:B------:R-:W2:Y:S01]  /*3ee0*/  LDC R31, c[0x0][0x3d8] ;  /* 0x0000f600ff1f7b82 */ /* 0x000ea20000000800 */
[----:B------:R-:W3:Y:S01]  /*3ef0*/  @P0 LDG.E.U16 R65, desc[UR8][R210.64] ;  /* 0x00000008d2410981 */ /* 0x000ee2000c1e1500 */
[----:B------:R-:W-:Y:S01]  /*3f00*/  IMAD R4, R0, UR39, RZ ;  /* 0x0000002700047c24 */ /* 0x000fe2000f8e02ff */
[----:B------:R-:W-:Y:S01]  /*3f10*/  LOP3.LUT R0, R147, 0xc0, RZ, 0xc0, !PT ;  /* 0x000000c093007812 */ /* 0x000fe200078ec0ff */
[----:B0-----:R-:W-:Y:S01]  /*3f20*/  UIMAD UR12, UR11, UR12, URZ ;  /* 0x0000000c0b0c72a4 */ /* 0x001fe2000f8e02ff */
[----:B------:R-:W-:Y:S01]  /*3f30*/  LEA.HI R2, R5, R2, RZ, 0x1d ;  /* 0x0000000205027211 */ /* 0x000fe200078fe8ff */
[----:B------:R-:W-:Y:S02]  /*3f40*/  STL.64 [R1+0x38], R90 ;  /* 0x0000385a01007387 */ /* 0x000fe40000100a00 */
[----:B------:R-:W-:Y:S01]  /*3f50*/  IMAD R137, R0, 0x40, R137 ;  /* 0x0000004000897824 */ /* 0x000fe200078e0289 */
[----:B------:R-:W-:Y:S01]  /*3f60*/  USHF.L.U32 UR7, UR12, 0x1, URZ ;  /* 0x000000010c077899 */ /* 0x000fe200080006ff */
[C---:B------:R-:W-:Y:S01]  /*3f70*/  IMAD.SHL.U32 R5, R4.reuse, 0x2, RZ ;  /* 0x0000000204057824 */ /* 0x040fe200078e00ff */
[----:B------:R0:W0:Y:S01]  /*3f80*/  @!UP2 SYNCS.EXCH.64 URZ, [UR4+0x1c008], UR14 ;  /* 0x01c0080e04ffa5b2 */ /* 0x0000220008000100 */
[----:B------:R-:W-:Y:S01]  /*3f90*/  IMAD.IADD R136, R3, 0x1, R2 ;  /* 0x0000000103887824 */ /* 0x000fe200078e0202 */
[C---:B------:R-:W-:Y:S01]  /*3fa0*/  LOP3.LUT R13, R137.reuse, 0x10, RZ, 0x3c, !PT ;  /* 0x00000010890d7812 */ /* 0x040fe200078e3cff */
[----:B------:R-:W-:Y:S01]  /*3fb0*/  STL.64 [R1+0x30], R88 ;  /* 0x0000305801007387 */ /* 0x000fe20000100a00 */
[----:B------:R-:W-:Y:S01]  /*3fc0*/  LOP3.LUT R11, R137, 0x20, RZ, 0x3c, !PT ;  /* 0x00000020890b7812 */ /* 0x000fe200078e3cff */
[----:B------:R-:W-:Y:S01]  /*3fd0*/  IMAD.HI R2, R4, 0x2, RZ ;  /* 0x0000000204027827 */ /* 0x000fe200078e02ff */
[----:B------:R-:W-:Y:S01]  /*3fe0*/  IADD3 R148, P2, P3, R5, UR7, R148 ;  /* 0x0000000705947c10 */ /* 0x000fe2000fb5e094 */
[----:B------:R-:W-:Y:S01]  /*3ff0*/  UIMAD.WIDE UR12, UR12, 0x2, URZ ;  /* 0x000000020c0c78a5 */ /* 0x000fe2000f8e02ff */
[----:B------:R-:W-:Y:S01]  /*4000*/  LOP3.LUT R5, R9, 0x3, RZ, 0xfc, !PT ;  /* 0x0000000309057812 */ /* 0x000fe200078efcff */
[----:B------:R-:W-:Y:S01]  /*4010*/  STL.64 [R1+0x28], R86 ;  /* 0x0000285601007387 */ /* 0x000fe20000100a00 */
[----:B------:R-:W-:-:S02]  /*4020*/  LOP3.LUT R4, R137, 0x30, RZ, 0x3c, !PT ;  /* 0x0000003089047812 */ /* 0x000fc400078e3cff */
[----:B------:R-:W-:Y:S01]  /*4030*/  LOP3.LUT R7, R9, 0x2, RZ, 0xfc, !PT ;  /* 0x0000000209077812 */ /* 0x000fe200078efcff */
[----:B------:R-:W-:Y:S01]  /*4040*/  UIADD3 UR7, UPT, UPT, UR33, 0x18, URZ ;  /* 0x0000001821077890 */ /* 0x000fe2000fffe0ff */
[----:B------:R-:W-:Y:S01]  /*4050*/  ISETP.GE.AND P1, PT, R136, R5, PT ;  /* 0x000000058800720c */ /* 0x000fe20003f26270 */
[----:B------:R-:W-:Y:S01]  /*4060*/  STL.64 [R1+0x20], R84 ;  /* 0x0000205401007387 */ /* 0x000fe20000100a00 */
[----:B------:R-:W-:Y:S02]  /*4070*/  LOP3.LUT R5, R137, 0x40, RZ, 0x3c, !PT ;  /* 0x0000004089057812 */ /* 0x000fe400078e3cff */
[----:B------:R-:W-:Y:S01]  /*4080*/  LOP3.LUT R33, R9, 0x4, RZ, 0xfc, !PT ;  /* 0x0000000409217812 */ /* 0x000fe200078efcff */
[----:B------:R-:W-:Y:S01]  /*4090*/  STL.64 [R1+0x18], R82 ;  /* 0x0000185201007387 */ /* 0x000fe20000100a00 */
[----:B------:R-:W-:Y:S01]  /*40a0*/  IADD3.X R2, PT, PT, R2, UR13, R149, P2, P3 ;  /* 0x0000000d02027c10 */ /* 0x000fe200097e6495 */
[----:B------:R-:W2:Y:S01]  /*40b0*/  LDCU UR13, c[0x0][0x3d8] ;  /* 0x00007b00ff0d77ac */ /* 0x000ea20008000800 */
[----:B------:R-:W-:Y:S01]  /*40c0*/  ISETP.GE.AND P5, PT, R136, R7, PT ;  /* 0x000000078800720c */ /* 0x000fe20003fa6270 */
[----:B------:R-:W-:Y:S01]  /*40d0*/  IMAD.U32 R7, RZ, RZ, UR4 ;  /* 0x00000004ff077e24 */ /* 0x000fe2000f8e00ff */
[----:B------:R-:W-:Y:S01]  /*40e0*/  STL.64 [R1+0x10], R102 ;  /* 0x0000106601007387 */ /* 0x000fe20000100a00 */
[----:B0-----:R-:W-:Y:S01]  /*40f0*/  UIADD3 UR15, UPT, UPT, UR33, 0x38, URZ ;  /* 0x00000038210f7890 */ /* 0x001fe2000fffe0ff */
[----:B-1----:R-:W-:Y:S01]  /*4100*/  IMAD R23, R23, UR17, RZ ;  /* 0x0000001117177c24 */ /* 0x002fe2000f8e02ff */
[----:B------:R-:W-:Y:S01]  /*4110*/  UIADD3 UR18, UPT, UPT, UR33, 0x78, URZ ;  /* 0x0000007821127890 */ /* 0x000fe2000fffe0ff */
[----:B------:R-:W-:Y:S01]  /*4120*/  STL.64 [R1+0x8], R100 ;  /* 0x0000086401007387 */ /* 0x000fe20000100a00 */
[----:B------:R-:W-:Y:S01]  /*4130*/  VIADD R134, R7, 0x14000 ;  /* 0x0001400007867836 */ /* 0x000fe20000000000 */
[----:B------:R-:W0:Y:S02]  /*4140*/  LDCU UR11, c[0x0][0x3a8] ;  /* 0x00007500ff0b77ac */ /* 0x000e240008000800 */
[----:B------:R-:W-:Y:S04]  /*4150*/  STL.64 [R1], R94 ;  /* 0x0000005e01007387 */ /* 0x000fe80000100a00 */
[----:B------:R-:W-:Y:S01]  /*4160*/  STL [R1+0x68], R7 ;  /* 0x0000680701007387 */ /* 0x000fe20000100800 */
[----:B------:R-:W-:-:S04]  /*4170*/  @!UP1 UIADD3 UR16, UPT, UPT, -UR16, 0x100000, URZ ;  /* 0x0010000010109890 */ /* 0x000fc8000fffe1ff */
[----:B------:R-:W-:Y:S02]  /*4180*/  @!UP1 USHF.L.U32 UR17, UR16, 0xb, URZ ;  /* 0x0000000b10119899 */ /* 0x000fe400080006ff */
[----:B------:R-:W-:Y:S01]  /*4190*/  @!UP1 USHF.L.U32 UR16, UR16, 0x1, URZ ;  /* 0x0000000110109899 */ /* 0x000fe200080006ff */
[----:B------:R-:W-:Y:S01]  /*41a0*/  VOTEU.ALL UP2, P6 ;  /* 0x0000000000ff7886 */ /* 0x000fe20003040000 */
[----:B------:R-:W-:Y:S01]  /*41b0*/  UIADD3 UR12, UPT, UPT, UR33, 0x98, URZ ;  /* 0x00000098210c7890 */ /* 0x000fe2000fffe0ff */
[----:B------:R-:W-:Y:S01]  /*41c0*/  IMAD R29, R29, UR18, RZ ;  /* 0x000000121d1d7c24 */ /* 0x000fe2000f8e02ff */
[----:B------:R-:W-:Y:S01]  /*41d0*/  UIADD3 UR14, UPT, UPT, UR33, 0xd8, URZ ;  /* 0x000000d8210e7890 */ /* 0x000fe2000fffe0ff */
[----:B--2---:R1:W-:Y:S04]  /*41e0*/  STS.U16 [R137+UR4+0x10000], R6 ;  /* 0x0100000689007988 */ /* 0x0043e80008000404 */
[----:B----4-:R2:W-:Y:S04]  /*41f0*/  STS.U16 [R137+UR4+0x10400], R22 ;  /* 0x0104001689007988 */ /* 0x0105e80008000404 */
[----:B------:R-:W-:Y:S01]  /*4200*/  STS.U16 [R137+UR4+0x10800], R38 ;  /* 0x0108002689007988 */ /* 0x000fe20008000404 */
[----:B-1----:R-:W1:Y:S08]  /*4210*/  LDC R6, c[0x0][0x3d8] ;  /* 0x0000f600ff067b82 */ /* 0x002e700000000800 */
[----:B--2---:R-:W2:Y:S01]  /*4220*/  LDC R22, c[0x0][0x3d8] ;  /* 0x0000f600ff167b82 */ /* 0x004ea20000000800 */
[----:B---3--:R-:W-:Y:S04]  /*4230*/  STS.U16 [R137+UR4+0x10c00], R54 ;  /* 0x010c003689007988 */ /* 0x008fe80008000404 */
[----:B------:R3:W-:Y:S04]  /*4240*/  STS.U16 [R13+UR4+0x10080], R8 ;  /* 0x010080080d007988 */ /* 0x0007e80008000404 */
[----:B------:R4:W-:Y:S04]  /*4250*/  STS.U16 [R13+UR4+0x10480], R24 ;  /* 0x010480180d007988 */ /* 0x0009e80008000404 */
[----:B------:R-:W-:Y:S01]  /*4260*/  STS.U16 [R13+UR4+0x10880], R40 ;  /* 0x010880280d007988 */ /* 0x000fe20008000404 */
[----:B---3--:R-:W3:Y:S08]  /*4270*/  LDC R8, c[0x0][0x3d8] ;  /* 0x0000f600ff087b82 */ /* 0x008ef00000000800 */
[----:B----4-:R-:W4:Y:S01]  /*4280*/  LDC R24, c[0x0][0x3d8] ;  /* 0x0000f600ff187b82 */ /* 0x010f220000000800 */
[----:B------:R0:W-:Y:S04]  /*4290*/  STS.U16 [R13+UR4+0x10c80], R56 ;  /* 0x010c80380d007988 */ /* 0x0001e80008000404 */
[----:B------:R1:W-:Y:S04]  /*42a0*/  STS.U16 [R11+UR4+0x10100], R10 ;  /* 0x0101000a0b007988 */ /* 0x0003e80008000404 */
[----:B------:R-:W-:Y:S01]  /*42b0*/  STS.U16 [R11+UR4+0x10500], R26 ;  /* 0x0105001a0b007988 */ /* 0x000fe20008000404 */
[----:B0-----:R-:W0:Y:S03]  /*42c0*/  LDC R13, c[0x0][0x3d8] ;  /* 0x0000f600ff0d7b82 */ /* 0x001e260000000800 */
[----:B------:R-:W-:Y:S04]  /*42d0*/  STS.U16 [R11+UR4+0x10900], R42 ;  /* 0x0109002a0b007988 */ /* 0x000fe80008000404 */
[----:B------:R2:W-:Y:S01]  /*42e0*/  STS.U16 [R11+UR4+0x10d00], R58 ;  /* 0x010d003a0b007988 */ /* 0x0005e20008000404 */
[----:B-1----:R-:W1:Y:S03]  /*42f0*/  LDC R10, c[0x0][0x3d8] ;  /* 0x0000f600ff0a7b82 */ /* 0x002e660000000800 */
[----:B------:R2:W-:Y:S04]  /*4300*/  STS.U16 [R4+UR4+0x10180], R12 ;  /* 0x0101800c04007988 */ /* 0x0005e80008000404 */
[----:B------:R-:W-:Y:S01]  /*4310*/  STS.U16 [R4+UR4+0x10580], R28 ;  /* 0x0105801c04007988 */ /* 0x000fe20008000404 */
[----:B--2---:R-:W2:Y:S03]  /*4320*/  LDC R11, c[0x0][0x3d8] ;  /* 0x0000f600ff0b7b82 */ /* 0x004ea60000000800 */
[----:B------:R-:W-:Y:S04]  /*4330*/  STS.U16 [R4+UR4+0x10980], R44 ;  /* 0x0109802c04007988 */ /* 0x000fe80008000404 */
[----:B------:R4:W-:Y:S01]  /*4340*/  STS.U16 [R4+UR4+0x10d80], R60 ;  /* 0x010d803c04007988 */ /* 0x0009e20008000404 */
[----:B------:R-:W1:Y:S03]  /*4350*/  LDC R12, c[0x0][0x3d8] ;  /* 0x0000f600ff0c7b82 */ /* 0x000e660000000800 */
[----:B------:R0:W-:Y:S04]  /*4360*/  STS.U16 [R5+UR4+0x10200], R14 ;  /* 0x0102000e05007988 */ /* 0x0001e80008000404 */
[----:B------:R-:W-:Y:S01]  /*4370*/  STS.U16 [R5+UR4+0x10600], R30 ;  /* 0x0106001e05007988 */ /* 0x000fe20008000404 */
[----:B----4-:R-:W-:Y:S01]  /*4380*/  LOP3.LUT R4, R137, 0x50, RZ, 0x3c, !PT ;  /* 0x0000005089047812 */ /* 0x010fe200078e3cff */
[----:B0-----:R-:W-:-:S02]  /*4390*/  IMAD R13, R13, UR15, RZ ;  /* 0x0000000f0d0d7c24 */ /* 0x001fc4000f8e02ff */
[----:B------:R-:W-:Y:S01]  /*43a0*/  STS.U16 [R5+UR4+0x10a00], R46 ;  /* 0x010a002e05007988 */ /* 0x000fe20008000404 */
[----:B------:R-:W0:Y:S03]  /*43b0*/  LDC R26, c[0x0][0x3d8] ;  /* 0x0000f600ff1a7b82 */ /* 0x000e260000000800 */
[----:B------:R4:W-:Y:S04]  /*43c0*/  STS.U16 [R5+UR4+0x10e00], R62 ;  /* 0x010e003e05007988 */ /* 0x0009e80008000404 */
[----:B------:R2:W-:Y:S01]  /*43d0*/  STS.U16 [R4+UR4+0x10280], R16 ;  /* 0x0102801004007988 */ /* 0x0005e20008000404 */
[----:B------:R-:W0:Y:S03]  /*43e0*/  LDC R14, c[0x0][0x3d8] ;  /* 0x0000f600ff0e7b82 */ /* 0x000e260000000800 */
[----:B------:R-:W-:Y:S01]  /*43f0*/  STS.U16 [R4+UR4+0x10680], R32 ;  /* 0x0106802004007988 */ /* 0x000fe20008000404 */
[----:B----4-:R-:W-:-:S03]  /*4400*/  LOP3.LUT R5, R137, 0x60, RZ, 0x3c, !PT ;  /* 0x0000006089057812 */ /* 0x010fc600078e3cff */
[----:B------:R-:W-:Y:S01]  /*4410*/  STS.U16 [R4+UR4+0x10a80], R48 ;  /* 0x010a803004007988 */ /* 0x000fe20008000404 */
[----:B--2---:R-:W-:Y:S01]  /*4420*/  IMAD R11, R11, UR7, RZ ;  /* 0x000000070b0b7c24 */ /* 0x004fe2000f8e02ff */
[----:B------:R-:W2:Y:S02]  /*4430*/  LDC R16, c[0x0][0x3d8] ;  /* 0x0000f600ff107b82 */ /* 0x000ea40000000800 */
[----:B------:R4:W-:Y:S04]  /*4440*/  STS.U16 [R4+UR4+0x10e80], R63 ;  /* 0x010e803f04007988 */ /* 0x0009e80008000404 */
[----:B------:R1:W-:Y:S02]  /*4450*/  STS.U16 [R5+UR4+0x10300], R18 ;  /* 0x0103001205007988 */ /* 0x0003e40008000404 */
[----:B------:R-:W0:Y:S02]  /*4460*/  LDC R28, c[0x0][0x3d8] ;  /* 0x0000f600ff1c7b82 */ /* 0x000e240000000800 */
[----:B------:R-:W-:Y:S01]  /*4470*/  STS.U16 [R5+UR4+0x10700], R34 ;  /* 0x0107002205007988 */ /* 0x000fe20008000404 */
[----:B----4-:R-:W-:-:S03]  /*4480*/  LOP3.LUT R4, R137, 0x70, RZ, 0x3c, !PT ;  /* 0x0000007089047812 */ /* 0x010fc600078e3cff */
[----:B------:R-:W-:Y:S01]  /*4490*/  STS.U16 [R5+UR4+0x10b00], R50 ;  /* 0x010b003205007988 */ /* 0x000fe20008000404 */
[----:B------:R-:W-:Y:S01]  /*44a0*/  UIADD3 UR7, UPT, UPT, UR5, 0x100, URZ ;  /* 0x0000010005077890 */ /* 0x000fe2000fffe0ff */
[----:B-1----:R-:W1:Y:S02]  /*44b0*/  LDC R18, c[0x0][0x3d8] ;  /* 0x0000f600ff127b82 */ /* 0x002e640000000800 */
[----:B------:R-:W-:Y:S04]  /*44c0*/  STS.U16 [R5+UR4+0x10f00], R64 ;  /* 0x010f004005007988 */ /* 0x000fe80008000404 */
[----:B------:R4:W-:Y:S02]  /*44d0*/  STS.U16 [R4+UR4+0x10380], R20 ;  /* 0x0103801404007988 */ /* 0x0009e40008000404 */
[----:B------:R-:W0:Y:S02]  /*44e0*/  LDC R30, c[0x0][0x3d8] ;  /* 0x0000f600ff1e7b82 */ /* 0x000e240000000800 */
[----:B------:R-:W-:Y:S04]  /*44f0*/  STS.U16 [R4+UR4+0x10780], R36 ;  /* 0x0107802404007988 */ /* 0x000fe80008000404 */
[----:B------:R-:W-:Y:S01]  /*4500*/  STS.U16 [R4+UR4+0x10b80], R52 ;  /* 0x010b803404007988 */ /* 0x000fe20008000404 */
[----:B------:R-:W-:Y:S01]  /*4510*/  UIADD3 UR15, UPT, UPT, UR10, UR7, URZ ;  /* 0x000000070a0f7290 */ /* 0x000fe2000fffe0ff */
[----:B----4-:R-:W4:Y:S02]  /*4520*/  LDC R20, c[0x0][0x3d8] ;  /* 0x0000f600ff147b82 */ /* 0x010f240000000800 */
[----:B------:R3:W-:Y:S01]  /*4530*/  STS.U16 [R4+UR4+0x10f80], R65 ;  /* 0x010f804104007988 */ /* 0x0007e20008000404 */
[----:B------:R-:W-:Y:S01]  /*4540*/  ULEA UR15, UR77, UR15, 0x12 ;  /* 0x0000000f4d0f7291 */ /* 0x000fe2000f8e90ff */
[----:B------:R-:W-:Y:S01]  /*4550*/  LEA R206, P3, R11, R148, 0x1 ;  /* 0x000000940bce7211 */ /* 0x000fe200078608ff */
[----:B------:R3:W-:Y:S06]  /*4560*/  MEMBAR.ALL.CTA ;  /* 0x0000000000007992 */ /* 0x0007ec0000008000 */
[----:B---3--:R-:W-:Y:S01]  /*4570*/  FENCE.VIEW.ASYNC.S ;  /* 0x00000000000073c6 */ /* 0x008fe20000000000 */
[----:B------:R-:W-:-:S03]  /*4580*/  SHF.R.U32.HI R4, RZ, 0x5, R147 ;  /* 0x00000005ff047819 */ /* 0x000fc60000011693 */
[----:B------:R-:W3:Y:S02]  /*4590*/  FENCE.VIEW.ASYNC.S ;  /* 0x00000000000073c6 */ /* 0x000ee40000000000 */
[----:B---3--:R3:W0:Y:S01]  /*45a0*/  @!UP2 SYNCS.EXCH.64 URZ, [UR4+0x14000], UR16 ;  /* 0x0140001004ffa5b2 */ /* 0x0086220008000100 */
[----:B------:R-:W-:-:S05]  /*45b0*/  SGXT.U32 R4, R4, 0x3 ;  /* 0x000000030404781a */ /* 0x000fca0000000000 */
[----:B------:R-:W-:-:S04]  /*45c0*/  IMAD R5, R4, UR13, RZ ;  /* 0x0000000d04057c24 */ /* 0x000fc8000f8e02ff */
[----:B------:R-:W-:Y:S01]  /*45d0*/  IMAD R7, R6, 0x8, R5 ;  /* 0x0000000806077824 */ /* 0x000fe200078e0205 */
[----:B0-----:R-:W-:Y:S01]  /*45e0*/  BAR.SYNC.DEFER_BLOCKING 0x0 ;  /* 0x0000000000007b1d */ /* 0x001fe20000010000 */
[----:B------:R-:W-:-:S03]  /*45f0*/  LEA R36, P2, R5, R148, 0x1 ;  /* 0x0000009405247211 */ /* 0x000fc600078408ff */
[----:B------:R-:W-:Y:S02]  /*4600*/  LEA R9, R8, R7, 0x3 ;  /* 0x0000000708097211 */ /* 0x000fe400078e18ff */
[----:B------:R-:W-:Y:S02]  /*4610*/  LEA R34, P4, R7, R148, 0x1 ;  /* 0x0000009407227211 */ /* 0x000fe400078808ff */
[-C--:B------:R-:W-:Y:S01]  /*4620*/  LEA.HI.X.SX32 R37, R5, R2.reuse, 0x1, P2 ;  /* 0x0000000205257211 */ /* 0x080fe200010f0eff */
[----:B------:R-:W-:Y:S01]  /*4630*/  IMAD R5, R10, 0x10, R9 ;  /* 0x000000100a057824 */ /* 0x000fe200078e0209 */
[----:B------:R-:W-:Y:S01]  /*4640*/  LEA.HI.X.SX32 R35, R7, R2, 0x1, P4 ;  /* 0x0000000207237211 */ /* 0x000fe200020f0eff */
[----:B------:R-:W-:Y:S01]  /*4650*/  IMAD.U32 R4, RZ, RZ, UR15 ;  /* 0x0000000fff047e24 */ /* 0x000fe2000f8e00ff */
[----:B------:R-:W-:Y:S01]  /*4660*/  LEA R208, P4, R9, R148, 0x1 ;  /* 0x0000009409d07211 */ /* 0x000fe200078808ff */
[----:B------:R-:W-:Y:S01]  /*4670*/  IMAD R7, R12, 0x8, R5 ;  /* 0x000000080c077824 */ /* 0x000fe200078e0205 */
[----:B------:R3:W-:Y:S01]  /*4680*/  STL.64 [R1+0x50], R36 ;  /* 0x0000502401007387 */ /* 0x0007e20000100a00 */
[----:B------:R-:W-:-:S02]  /*4690*/  LEA.HI.X.SX32 R207, R11, R2, 0x1, P3 ;  /* 0x000000020bcf7211 */ /* 0x000fc400018f0eff */
[----:B------:R-:W-:Y:S01]  /*46a0*/  LEA.HI.X.SX32 R209, R9, R2, 0x1, P4 ;  /* 0x0000000209d17211 */ /* 0x000fe200020f0eff */
[----:B------:R3:W-:Y:S01]  /*46b0*/  STL.64 [R1+0x48], R34 ;  /* 0x0000482201007387 */ /* 0x0007e20000100a00 */
[-C--:B------:R-:W-:Y:S01]  /*46c0*/  LEA R204, P4, R5, R148.reuse, 0x1 ;  /* 0x0000009405cc7211 */ /* 0x080fe200078808ff */
[----:B------:R-:W-:Y:S01]  /*46d0*/  IMAD R9, R14, 0x8, R7 ;  /* 0x000000080e097824 */ /* 0x000fe200078e0207 */
[----:B------:R-:W-:Y:S01]  /*46e0*/  LEA R202, P3, R7, R148, 0x1 ;  /* 0x0000009407ca7211 */ /* 0x000fe200078608ff */
[----:B------:R3:W-:Y:S01]  /*46f0*/  STL [R1+0x64], R4 ;  /* 0x0000640401007387 */ /* 0x0007e20000100800 */
[----:B------:R-:W-:Y:S02]  /*4700*/  ISETP.EQ.U32.AND P2, PT, RZ, UR33, P0 ;  /* 0x00000021ff007c0c */ /* 0x000fe40008742070 */
[-C--:B------:R-:W-:Y:S01]  /*4710*/  LEA.HI.X.SX32 R205, R5, R2.reuse, 0x1, P4 ;  /* 0x0000000205cd7211 */ /* 0x080fe200020f0eff */
[----:B--2---:R-:W-:Y:S01]  /*4720*/  IMAD R5, R16, 0x10, R9 ;  /* 0x0000001010057824 */ /* 0x004fe200078e0209 */
[----:B------:R-:W-:-:S02]  /*4730*/  LEA.HI.X.SX32 R203, R7, R2, 0x1, P3 ;  /* 0x0000000207cb7211 */ /* 0x000fc400018f0eff */
[----:B------:R-:W-:Y:S01]  /*4740*/  LEA R198, P3, R13, R148, 0x1 ;  /* 0x000000940dc67211 */ /* 0x000fe200078608ff */
[----:B-1----:R-:W-:-:S03]  /*4750*/  IMAD R7, R18, 0x8, R5 ;  /* 0x0000000812077824 */ /* 0x002fc600078e0205 */
[----:B------:R-:W-:Y:S02]  /*4760*/  LEA.HI.X.SX32 R199, R13, R2, 0x1, P3 ;  /* 0x000000020dc77211 */ /* 0x000fe400018f0eff */
[-C--:B------:R-:W-:Y:S02]  /*4770*/  LEA R196, P3, R5, R148.reuse, 0x1 ;  /* 0x0000009405c47211 */ /* 0x080fe400078608ff */
[----:B------:R-:W-:Y:S02]  /*4780*/  LEA R200, P4, R9, R148, 0x1 ;  /* 0x0000009409c87211 */ /* 0x000fe400078808ff */
[----:B------:R-:W-:Y:S02]  /*4790*/  LEA.HI.X.SX32 R197, R5, R2, 0x1, P3 ;  /* 0x0000000205c57211 */ /* 0x000fe400018f0eff */
[----:B----4-:R-:W-:Y:S01]  /*47a0*/  LEA R21, R20, R7, 0x3 ;  /* 0x0000000714157211 */ /* 0x010fe200078e18ff */
[----:B------:R-:W-:Y:S01]  /*47b0*/  UIADD3 UR13, UPT, UPT, UR33, 0xb8, URZ ;  /* 0x000000b8210d7890 */ /* 0x000fe2000fffe0ff */
[----:B------:R-:W-:-:S02]  /*47c0*/  LEA R194, P3, R7, R148, 0x1 ;  /* 0x0000009407c27211 */ /* 0x000fc400078608ff */
[----:B------:R-:W-:Y:S01]  /*47d0*/  LEA.HI.X.SX32 R201, R9, R2, 0x1, P4 ;  /* 0x0000000209c97211 */ /* 0x000fe200020f0eff */
[----:B------:R-:W-:Y:S01]  /*47e0*/  IMAD R25, R22, 0x10, R21 ;  /* 0x0000001016197824 */ /* 0x000fe200078e0215 */
[----:B------:R-:W-:Y:S02]  /*47f0*/  LEA R190, P4, R23, R148, 0x1 ;  /* 0x0000009417be7211 */ /* 0x000fe400078808ff */
[----:B------:R-:W-:Y:S01]  /*4800*/  LEA.HI.X.SX32 R195, R7, R2, 0x1, P3 ;  /* 0x0000000207c37211 */ /* 0x000fe200018f0eff */
[----:B---3--:R-:W-:Y:S10]  /*4810*/  @!P2 BRA `(.L_x_6) ;  /* 0x000000040068a947 */ /* 0x008ff40003800000 */
[----:B------:R-:W-:Y:S01]  /*4820*/  USHF.R.U32.HI UR52, URZ, 0x4, UR4 ;  /* 0x00000004ff347899 */ /* 0x000fe20008011604 */
[----:B------:R-:W-:Y:S01]  /*4830*/  IMAD.MOV.U32 R135, RZ, RZ, RZ ;  /* 0x000000ffff877224 */ /* 0x000fe200078e00ff */
[----:B------:R-:W-:Y:S02]  /*4840*/  UIADD3 UR20, UPT, UPT, UR4, 0x10000, URZ ;  /* 0x0001000004147890 */ /* 0x000fe4000fffe0ff */
[----:B------:R-:W-:Y:S02]  /*4850*/  USGXT.U32 UR52, UR52, 0xe ;  /* 0x0000000e3434789a */ /* 0x000fe40008000000 */
[----:B------:R-:W-:Y:S02]  /*4860*/  USHF.R.U32.HI UR50, URZ, 0x4, UR20 ;  /* 0x00000004ff327899 */ /* 0x000fe40008011614 */
[----:B------:R-:W-:Y:S02]  /*4870*/  UIADD3 UR20, UP2, UPT, UR52, 0x8000080, URZ ;  /* 0x0800008034147890 */ /* 0x000fe4000ff5e0ff */
[----:B------:R-:W-:Y:S01]  /*4880*/  USGXT.U32 UR50, UR50, 0xe ;  /* 0x0000000e3232789a */ /* 0x000fe20008000000 */
[----:B------:R-:W-:Y:S01]  /*4890*/  UMOV UR15, URZ ;  /* 0x000000ff000f7c82 */ /* 0x000fe20008000000 */
[----:B------:R-:W-:Y:S01]  /*48a0*/  UMOV UR27, URZ ;  /* 0x000000ff001b7c82 */ /* 0x000fe20008000000 */
[----:B------:R-:W-:-:S02]  /*48b0*/  UIADD3.X UR21, UPT, UPT, UR15, 0x40004040, URZ, UP2, !UPT ;  /* 0x400040400f157890 */ /* 0x000fc400097fe4ff */
[----:B------:R-:W-:Y:S02]  /*48c0*/  UIADD3 UR26, UP2, UPT, UR50, 0x2, URZ ;  /* 0x00000002321a7890 */ /* 0x000fe4000ff5e0ff */
[----:B------:R-:W-:Y:S02]  /*48d0*/  ULOP3.LUT UR52, UR52, 0x8000000, URZ, 0xfc, !UPT ;  /* 0x0800000034347892 */ /* 0x000fe4000f8efcff */
[----:B------:R-:W-:Y:S01]  /*48e0*/  UIADD3.X UR27, UPT, UPT, UR27, 0x40004040, URZ, UP2, !UPT ;  /* 0x400040401b1b7890 */ /* 0x000fe200097fe4ff */
[----:B------:R-:W-:Y:S01]  /*48f0*/  ELECT P3, URZ, PT ;  /* 0x0000000000ff782f */ /* 0x000fe20003860000 */
[----:B------:R-:W-:Y:S02]  /*4900*/  UIADD3.64 UR66, UPT, UPT, UR20, 0x80, URZ ;  /* 0x0000008014427897 */ /* 0x000fe4000fffe0ff */
[----:B------:R-:W-:Y:S02]  /*4910*/  UIADD3.64 UR68, UPT, UPT, UR26, 0x2, URZ ;  /* 0x000000021a447897 */ /* 0x000fe4000fffe0ff */
[----:B------:R-:W-:-:S02]  /*4920*/  UIADD3.64 UR34, UPT, UPT, UR20, 0x100, URZ ;  /* 0x0000010014227897 */ /* 0x000fc4000fffe0ff */
[----:B------:R-:W-:Y:S01]  /*4930*/  UIADD3.64 UR54, UPT, UPT, UR26, 0x4, URZ ;  /* 0x000000041a367897 */ /* 0x000fe2000fffe0ff */
[----:B------:R-:W-:Y:S01]  /*4940*/  UMOV UR74, 0x0 ;  /* 0x00000000004a7882 */ /* 0x000fe20000000000 */
[----:B------:R-:W-:Y:S01]  /*4950*/  UMOV UR75, 0x8088010 ;  /* 0x08088010004b7882 */ /* 0x000fe20000000000 */
[----:B------:R-:W-:Y:S01]  /*4960*/  UMOV UR53, 0x40004040 ;  /* 0x4000404000357882 */ /* 0x000fe20000000000 */
[----:B------:R-:W-:Y:S01]  /*4970*/  UMOV UR51, 0x40004040 ;  /* 0x4000404000337882 */ /* 0x000fe20000000000 */
[----:B------:R-:W-:Y:S01]  /*4980*/  UMOV UR72, 0x0 ;  /* 0x0000000000487882 */ /* 0x000fe20000000000 */
[----:B------:R-:W-:Y:S01]  /*4990*/  UMOV UR73, 0x8088010 ;  /* 0x0808801000497882 */ /* 0x000fe20000000000 */
[----:B------:R-:W-:Y:S01]  /*49a0*/  UMOV UR64, 0x0 ;  /* 0x0000000000407882 */ /* 0x000fe20000000000 */
[----:B------:R-:W-:Y:S01]  /*49b0*/  UMOV UR65, 0x8088010 ;  /* 0x0808801000417882 */ /* 0x000fe20000000000 */
[----:B------:R-:W-:Y:S01]  /*49c0*/  UIADD3.64 UR36, UPT, UPT, UR20, 0x180, URZ ;  /* 0x0000018014247897 */ /* 0x000fe2000fffe0ff */
[----:B------:R0:W-:Y:S01]  /*49d0*/  UTCHMMA gdesc[UR52], gdesc[UR50], tmem[UR7], tmem[UR74], idesc[UR75], !UPT ;  /* 0x00ff4a32340075ea */ /* 0x0001e2000f800007 */
[----:B------:R-:W-:-:S02]  /*49e0*/  UIADD3.64 UR58, UPT, UPT, UR26, 0xfe, URZ ;  /* 0x000000fe1a3a7897 */ /* 0x000fc4000fffe0ff */
[----:B------:R1:W-:Y:S01]  /*49f0*/  UTCHMMA gdesc[UR20], gdesc[UR26], tmem[UR7], tmem[UR72], idesc[UR73], UPT ;  /* 0x00ff481a140075ea */ /* 0x0003e2000b800007 */
[----:B------:R-:W-:Y:S01]  /*4a00*/  UMOV UR16, 0x0 ;  /* 0x0000000000107882 */ /* 0x000fe20000000000 */
[----:B------:R-:W-:Y:S01]  /*4a10*/  UMOV UR17, 0x8088010 ;  /* 0x0808801000117882 */ /* 0x000fe20000000000 */
[----:B------:R-:W-:Y:S01]  /*4a20*/  UIADD3.64 UR40, UPT, UPT, UR20, 0x200, URZ ;  /* 0x0000020014287897 */ /* 0x000fe2000fffe0ff */
[----:B------:R-:W-:Y:S01]  /*4a30*/  UTCHMMA gdesc[UR66], gdesc[UR68], tmem[UR7], tmem[UR64], idesc[UR65], UPT ;  /* 0x00ff4044420075ea */ /* 0x000fe2000b800007 */
[----:B------:R-:W-:Y:S01]  /*4a40*/  UIADD3.64 UR42, UPT, UPT, UR20, 0x280, URZ ;  /* 0x00000280142a7897 */ /* 0x000fe2000fffe0ff */
[----:B------:R2:W-:Y:S01]  /*4a50*/  UTCHMMA gdesc[UR34], gdesc[UR54], tmem[UR7], tmem[UR16], idesc[UR17], UPT ;  /* 0x00ff1036220075ea */ /* 0x0005e2000b800007 */
[----:B------:R-:W-:Y:S01]  /*4a60*/  UIADD3.64 UR44, UPT, UPT, UR20, 0x300, URZ ;  /* 0x00000300142c7897 */ /* 0x000fe2000fffe0ff */
[----:B------:R-:W-:Y:S01]  /*4a70*/  @P3 MOV R4, R134 ;  /* 0x0000008600043202 */ /* 0x000fe20000000f00 */
[----:B------:R-:W-:Y:S02]  /*4a80*/  UIADD3.64 UR46, UPT, UPT, UR20, 0x380, URZ ;  /* 0x00000380142e7897 */ /* 0x000fe4000fffe0ff */
[----:B------:R-:W-:Y:S01]  /*4a90*/  UIADD3.64 UR48, UPT, UPT, UR20, 0x400, URZ ;  /* 0x0000040014307897 */ /* 0x000fe2000fffe0ff */
[----:B------:R-:W-:Y:S01]  /*4aa0*/  @P3 R2UR UR15, R4 ;  /* 0x00000000040f32ca */ /* 0x000fe200000e0000 */
[----:B0-----:R-:W-:-:S02]  /*4ab0*/  UIADD3.64 UR50, UPT, UPT, UR20, 0x480, URZ ;  /* 0x0000048014327897 */ /* 0x001fc4000fffe0ff */
[----:B------:R-:W-:Y:S02]  /*4ac0*/  UIADD3.64 UR52, UPT, UPT, UR20, 0x500, URZ ;  /* 0x0000050014347897 */ /* 0x000fe4000fffe0ff */
[----:B------:R-:W-:Y:S02]  /*4ad0*/  UIADD3.64 UR56, UPT, UPT, UR20, 0x580, URZ ;  /* 0x0000058014387897 */ /* 0x000fe4000fffe0ff */
[----:B------:R-:W-:Y:S02]  /*4ae0*/  UIADD3.64 UR62, UPT, UPT, UR20, 0x600, URZ ;  /* 0x00000600143e7897 */ /* 0x000fe4000fffe0ff */
[----:B------:R-:W-:Y:S02]  /*4af0*/  UIADD3.64 UR60, UPT, UPT, UR20, 0x680, URZ ;  /* 0x00000680143c7897 */ /* 0x000fe4000fffe0ff */
[----:B------:R-:W-:Y:S02]  /*4b00*/  UIADD3.64 UR70, UPT, UPT, UR20, 0x700, URZ ;  /* 0x0000070014467897 */ /* 0x000fe4000fffe0ff */
[----:B-1----:R-:W-:-:S02]  /*4b10*/  UIADD3.64 UR20, UPT, UPT, UR26, 0x100, URZ ;  /* 0x000001001a147897 */ /* 0x002fc4000fffe0ff */
[----:B------:R-:W-:Y:S02]  /*4b20*/  UIADD3.64 UR74, UPT, UPT, UR26, 0x102, URZ ;  /* 0x000001021a4a7897 */ /* 0x000fe4000fffe0ff */
[----:B--2---:R-:W-:Y:S02]  /*4b30*/  UIADD3.64 UR16, UPT, UPT, UR26, 0x104, URZ ;  /* 0x000001041a107897 */ /* 0x004fe4000fffe0ff */
[----:B------:R-:W-:Y:S02]  /*4b40*/  UIADD3.64 UR72, UPT, UPT, UR26, 0x1fe, URZ ;  /* 0x000001fe1a487897 */ /* 0x000fe4000fffe0ff */
[----:B------:R-:W-:Y:S01]  /*4b50*/  UIADD3.64 UR64, UPT, UPT, UR26, 0x200, URZ ;  /* 0x000002001a407897 */ /* 0x000fe2000fffe0ff */
[----:B------:R-:W-:Y:S01]  /*4b60*/  UMOV UR18, 0x0 ;  /* 0x0000000000127882 */ /* 0x000fe20000000000 */
[----:B------:R-:W-:Y:S01]  /*4b70*/  UMOV UR19, 0x8088010 ;  /* 0x0808801000137882 */ /* 0x000fe20000000000 */
[----:B------:R-:W-:Y:S01]  /*4b80*/  UIADD3.64 UR66, UPT, UPT, UR26, 0x202, URZ ;  /* 0x000002021a427897 */ /* 0x000fe2000fffe0ff */
[----:B------:R0:W-:Y:S01]  /*4b90*/  UTCHMMA gdesc[UR36], gdesc[UR58], tmem[UR7], tmem[UR18], idesc[UR19], UPT ;  /* 0x00ff123a240075ea */ /* 0x0001e2000b800007 */
[----:B------:R-:W-:Y:S01]  /*4ba0*/  UIADD3.64 UR34, UPT, UPT, UR26, 0x204, URZ ;  /* 0x000002041a227897 */ /* 0x000fe2000fffe0ff */
[----:B------:R-:W-:Y:S01]  /*4bb0*/  UMOV UR68, 0x0 ;  /* 0x0000000000447882 */ /* 0x000fe20000000000 */
[----:B------:R-:W-:Y:S01]  /*4bc0*/  UMOV UR69, 0x8088010 ;  /* 0x0808801000457882 */ /* 0x000fe20000000000 */
[----:B------:R-:W-:Y:S01]  /*4bd0*/  UIADD3.64 UR54, UPT, UPT, UR26, 0x2fe, URZ ;  /* 0x000002fe1a367897 */ /* 0x000fe2000fffe0ff */
[----:B------:R1:W-:Y:S01]  /*4be0*/  UTCHMMA gdesc[UR40], gdesc[UR20], tmem[UR7], tmem[UR68], idesc[UR69], UPT ;  /* 0x00ff4414280075ea */ /* 0x0003e2000b800007 */
[----:B------:R2:W-:Y:S01]  /*4bf0*/  UTCHMMA gdesc[UR42], gdesc[UR74], tmem[UR7], tmem[UR68], idesc[UR69], UPT ;  /* 0x00ff444a2a0075ea */ /* 0x0005e2000b800007 */
[----:B------:R2:W-:Y:S01]  /*4c00*/  UTCHMMA gdesc[UR44], gdesc[UR16], tmem[UR7], tmem[UR68], idesc[UR69], UPT ;  /* 0x00ff44102c0075ea */ /* 0x0005e2000b800007 */
[----:B------:R-:W-:Y:S01]  /*4c10*/  UMOV UR22, 0x0 ;  /* 0x0000000000167882 */ /* 0x000fe20000000000 */
[----:B0-----:R-:W-:-:S02]  /*4c20*/  UIADD3.64 UR36, UPT, UPT, UR26, 0x300, URZ ;  /* 0x000003001a247897 */ /* 0x001fc4000fffe0ff */
[----:B------:R-:W-:Y:S02]  /*4c30*/  UIADD3.64 UR18, UPT, UPT, UR26, 0x302, URZ ;  /* 0x000003021a127897 */ /* 0x000fe4000fffe0ff */
[----:B------:R-:W-:Y:S01]  /*4c40*/  UIADD3.64 UR26, UPT, UPT, UR26, 0x304, URZ ;  /* 0x000003041a1a7897 */ /* 0x000fe2000fffe0ff */
[----:B-1----:R-:W-:Y:S01]  /*4c50*/  UMOV UR40, 0x0 ;  /* 0x0000000000287882 */ /* 0x002fe20000000000 */
[----:B------:R-:W-:Y:S01]  /*4c60*/  UMOV UR41, 0x8088010 ;  /* 0x0808801000297882 */ /* 0x000fe20000000000 */
[----:B------:R-:W-:Y:S01]  /*4c70*/  UMOV UR20, 0x0 ;  /* 0x0000000000147882 */ /* 0x000fe20000000000 */
[----:B------:R-:W-:Y:S01]  /*4c80*/  UMOV UR21, 0x8088010 ;  /* 0x0808801000157882 */ /* 0x000fe20000000000 */
[----:B------:R-:W-:Y:S01]  /*4c90*/  UMOV UR58, 0x0 ;  /* 0x00000000003a7882 */ /* 0x000fe20000000000 */
[----:B------:R-:W-:Y:S01]  /*4ca0*/  UMOV UR59, 0x8088010 ;  /* 0x08088010003b7882 */ /* 0x000fe20000000000 */
[----:B------:R2:W-:Y:S01]  /*4cb0*/  UTCHMMA gdesc[UR46], gdesc[UR72], tmem[UR7], tmem[UR40], idesc[UR41], UPT ;  /* 0x00ff28482e0075ea */ /* 0x0005e2000b800007 */
[----:B------:R2:W-:Y:S01]  /*4cc0*/  UTCHMMA gdesc[UR48], gdesc[UR64], tmem[UR7], tmem[UR20], idesc[UR21], UPT ;  /* 0x00ff1440300075ea */ /* 0x0005e2000b800007 */
[----:B------:R-:W-:Y:S01]  /*4cd0*/  UMOV UR23, 0x8088010 ;  /* 0x0808801000177882 */ /* 0x000fe20000000000 */
[----:B------:R2:W-:Y:S01]  /*4ce0*/  UTCHMMA gdesc[UR50], gdesc[UR66], tmem[UR7], tmem[UR58], idesc[UR59], UPT ;  /* 0x00ff3a42320075ea */ /* 0x0005e2000b800007 */
[----:B------:R-:W-:Y:S01]  /*4cf0*/  UMOV UR24, 0x0 ;  /* 0x0000000000187882 */ /* 0x000fe20000000000 */
        /* <DEDUP_REMOVED lines=8> */
[----:B------:R2:W-:Y:S01]  /*4d80*/  UTCHMMA gdesc[UR60], gdesc[UR18], tmem[UR7], tmem[UR28], idesc[UR29], UPT ;  /* 0x00ff1c123c0075ea */ /* 0x0005e2000b800007 */
[----:B------:R2:W-:Y:S01]  /*4d90*/  UTCHMMA gdesc[UR70], gdesc[UR26], tmem[UR7], tmem[UR30], idesc[UR31], UPT ;  /* 0x00ff1e1a460075ea */ /* 0x0005e2000b800007 */
[----:B------:R2:W-:Y:S01]  /*4da0*/  UTCBAR [UR15], URZ ;  /* 0x000000ff0f0073e9 */ /* 0x0005e200080000ff */
[----:B------:R-:W-:Y:S01]  /*4db0*/  NOP ;  /* 0x0000000000007918 */ /* 0x000fe20000000000 */
.L_x_6:
[----:B------:R-:W-:Y:S05]  /*4dc0*/  @!P0 BRA `(.L_x_7) ;  /* 0x0000000000088947 */ /* 0x000fea0003800000 */
[----:B------:R-:W0:Y:S02]  /*4dd0*/  SYNCS.PHASECHK.TRANS64.TRYWAIT P3, [UR4+0x14000], RZ ;  /* 0x014000ffff0075a7 */ /* 0x000e240008061104 */
[----:B0-----:R-:W-:Y:S05]  /*4de0*/  @!P3 BRA `(.L_x_8) ;  /* 0x0000009c0008b947 */ /* 0x001fea0003800000 */
.L_x_7:
[----:B------:R-:W3:Y:S01]  /*4df0*/  LDL R4, [R1+0x64] ;  /* 0x0000640001047983 */ /* 0x000ee20000100800 */
[----:B------:R-:W-:Y:S01]  /*4e00*/  IMAD R27, R24, 0x8, R25 ;  /* 0x00000008181b7824 */ /* 0x000fe200078e0219 */
[----:B------:R-:W-:Y:S01]  /*4e10*/  LEA R192, P3, R21, R148, 0x1 ;  /* 0x0000009415c07211 */ /* 0x000fe200078608ff */
[----:B------:R-:W-:Y:S01]  /*4e20*/  IMAD R31, R31, UR12, RZ ;  /* 0x0000000c1f1f7c24 */ /* 0x000fe2000f8e02ff */
[----:B------:R-:W4:Y:S01]  /*4e30*/  LDL.64 R86, [R1+0x50] ;  /* 0x0000500001567983 */ /* 0x000f220000100a00 */
[----:B------:R-:W-:Y:S01]  /*4e40*/  LEA.HI.X.SX32 R191, R23, R2, 0x1, P4 ;  /* 0x0000000217bf7211 */ /* 0x000fe200020f0eff */
[----:B------:R-:W-:Y:S01]  /*4e50*/  IMAD R23, R26, 0x8, R27 ;  /* 0x000000081a177824 */ /* 0x000fe200078e021b */
[----:B------:R-:W-:Y:S01]  /*4e60*/  LEA R188, P4, R25, R148, 0x1 ;  /* 0x0000009419bc7211 */ /* 0x000fe200078808ff */
[----:B------:R-:W5:Y:S01]  /*4e70*/  LDL.64 R84, [R1+0x48] ;  /* 0x0000480001547983 */ /* 0x000f620000100a00 */
[----:B------:R-:W-:Y:S01]  /*4e80*/  LEA.HI.X.SX32 R193, R21, R2, 0x1, P3 ;  /* 0x0000000215c17211 */ /* 0x000fe200018f0eff */
[----:B------:R-:W-:Y:S01]  /*4e90*/  IMAD R21, R28, UR13, RZ ;  /* 0x0000000d1c157c24 */ /* 0x000fe2000f8e02ff */
[----:B------:R-:W-:Y:S01]  /*4ea0*/  LEA R186, P3, R27, R148, 0x1 ;  /* 0x000000941bba7211 */ /* 0x000fe200078608ff */
[----:B------:R-:W0:Y:S01]  /*4eb0*/  S2R R20, SR_TID.X ;  /* 0x0000000000147919 */ /* 0x000e220000002100 */
[----:B------:R-:W-:Y:S01]  /*4ec0*/  LEA.HI.X.SX32 R189, R25, R2, 0x1, P4 ;  /* 0x0000000219bd7211 */ /* 0x000fe200020f0eff */
[----:B------:R-:W-:Y:S01]  /*4ed0*/  IMAD R25, R30, UR14, RZ ;  /* 0x0000000e1e197c24 */ /* 0x000fe2000f8e02ff */
[----:B------:R-:W-:Y:S01]  /*4ee0*/  LEA R184, P4, R23, R148, 0x1 ;  /* 0x0000009417b87211 */ /* 0x000fe200078808ff */
[----:B------:R-:W-:Y:S01]  /*4ef0*/  BAR.SYNC.DEFER_BLOCKING 0x0 ;  /* 0x0000000000007b1d */ /* 0x000fe20000010000 */
[----:B------:R-:W-:-:S02]  /*4f00*/  LEA.HI.X.SX32 R187, R27, R2, 0x1, P3 ;  /* 0x000000021bbb7211 */ /* 0x000fc400018f0eff */
[----:B------:R-:W-:Y:S02]  /*4f10*/  LEA R182, P3, R29, R148, 0x1 ;  /* 0x000000941db67211 */ /* 0x000fe400078608ff */
[----:B------:R-:W-:-:S03]  /*4f20*/  LEA.HI.X.SX32 R185, R23, R2, 0x1, P4 ;  /* 0x0000000217b97211 */ /* 0x000fc600020f0eff */
[----:B------:R-:W1:Y:S01]  /*4f30*/  LDC R22, c[0x0][0x3d8] ;  /* 0x0000f600ff167b82 */ /* 0x000e620000000800 */
[----:B------:R-:W-:Y:S01]  /*4f40*/  LEA R180, P4, R31, R148, 0x1 ;  /* 0x000000941fb47211 */ /* 0x000fe200078808ff */
[----:B------:R-:W2:Y:S01]  /*4f50*/  S2R R41, SR_TID.X ;  /* 0x0000000000297919 */ /* 0x000ea20000002100 */
[----:B------:R-:W-:Y:S02]  /*4f60*/  LEA.HI.X.SX32 R183, R29, R2, 0x1, P3 ;  /* 0x000000021db77211 */ /* 0x000fe400018f0eff */
[----:B------:R-:W-:Y:S02]  /*4f70*/  LEA R178, P3, R21, R148, 0x1 ;  /* 0x0000009415b27211 */ /* 0x000fe400078608ff */
[----:B------:R-:W-:Y:S01]  /*4f80*/  LEA.HI.X.SX32 R181, R31, R2, 0x1, P4 ;  /* 0x000000021fb57211 */ /* 0x000fe200020f0eff */
[----:B------:R-:W2:Y:S01]  /*4f90*/  LDC R24, c[0x0][0x3d8] ;  /* 0x0000f600ff187b82 */ /* 0x000ea20000000800 */
[----:B------:R-:W-:Y:S02]  /*4fa0*/  LEA R176, P4, R25, R148, 0x1 ;  /* 0x0000009419b07211 */ /* 0x000fe400078808ff */
[----:B------:R-:W-:-:S02]  /*4fb0*/  LEA.HI.X.SX32 R179, R21, R2, 0x1, P3 ;  /* 0x0000000215b37211 */ /* 0x000fc400018f0eff */
[----:B------:R-:W-:-:S03]  /*4fc0*/  LEA.HI.X.SX32 R177, R25, R2, 0x1, P4 ;  /* 0x0000000219b17211 */ /* 0x000fc600020f0eff */
[----:B------:R-:W2:Y:S01]  /*4fd0*/  LDC R26, c[0x0][0x3d8] ;  /* 0x0000f600ff1a7b82 */ /* 0x000ea20000000800 */
[----:B0-----:R-:W-:-:S07]  /*4fe0*/  LOP3.LUT R32, R20, 0x10, RZ, 0xc0, !PT ;  /* 0x0000001014207812 */ /* 0x001fce00078ec0ff */
[----:B------:R-:W0:Y:S01]  /*4ff0*/  LDC R28, c[0x0][0x3d8] ;  /* 0x0000f600ff1c7b82 */ /* 0x000e220000000800 */
[-C--:B------:R-:W-:Y:S02]  /*5000*/  ISETP.GE.AND P3, PT, R136, R32.reuse, PT ;  /* 0x000000208800720c */ /* 0x080fe40003f66270 */
[----:B------:R-:W-:Y:S02]  /*5010*/  LOP3.LUT R25, R32, 0x6, RZ, 0xfc, !PT ;  /* 0x0000000620197812 */ /* 0x000fe400078efcff */
[----:B------:R-:W-:Y:S02]  /*5020*/  ISETP.GT.AND P4, PT, R136, R32, PT ;  /* 0x000000208800720c */ /* 0x000fe40003f84270 */
[----:B------:R-:W-:Y:S01]  /*5030*/  LOP3.LUT R27, R32, 0x5, RZ, 0xfc, !PT ;  /* 0x00000005201b7812 */ /* 0x000fe200078efcff */
[----:B-1----:R-:W-:Y:S01]  /*5040*/  IMAD R23, R22, 0x10, R23 ;  /* 0x0000001016177824 */ /* 0x002fe200078e0217 */
[----:B------:R-:W1:Y:S08]  /*5050*/  LDC R30, c[0x0][0x3d8] ;  /* 0x0000f600ff1e7b82 */ /* 0x000e700000000800 */
[----:B------:R-:W0:Y:S08]  /*5060*/  LDC R22, c[0x0][0x3d8] ;  /* 0x0000f600ff167b82 */ /* 0x000e300000000800 */
[----:B------:R-:W0:Y:S08]  /*5070*/  LDC R34, c[0x0][0x3d8] ;  /* 0x0000f600ff227b82 */ /* 0x000e300000000800 */
[----:B------:R-:W0:Y:S08]  /*5080*/  LDC R36, c[0x0][0x3d8] ;  /* 0x0000f600ff247b82 */ /* 0x000e300000000800 */
[----:B------:R-:W0:Y:S08]  /*5090*/  LDC R38, c[0x0][0x3d8] ;  /* 0x0000f600ff267b82 */ /* 0x000e300000000800 */
[----:B------:R-:W0:Y:S01]  /*50a0*/  LDC R35, c[0x0][0x3d8] ;  /* 0x0000f600ff237b82 */ /* 0x000e220000000800 */
[----:B------:R-:W0:Y:S01]  /*50b0*/  @!P6 SYNCS.CCTL.IV [UR4+0x14000] ;  /* 0x01400000ff00e9b1 */ /* 0x000e220008000004 */
[----:B------:R-:W-:-:S02]  /*50c0*/  PRMT R82, RZ, 0x7610, R82 ;  /* 0x00007610ff527816 */ /* 0x000fc40000000052 */
[----:B------:R-:W-:Y:S02]  /*50d0*/  PRMT R76, RZ, 0x7610, R76 ;  /* 0x00007610ff4c7816 */ /* 0x000fe4000000004c */
[----:B------:R-:W-:Y:S02]  /*50e0*/  PRMT R80, RZ, 0x7610, R80 ;  /* 0x00007610ff507816 */ /* 0x000fe40000000050 */
[----:B------:R-:W-:Y:S02]  /*50f0*/  PRMT R78, RZ, 0x7610, R78 ;  /* 0x00007610ff4e7816 */ /* 0x000fe4000000004e */
[----:B------:R-:W-:Y:S02]  /*5100*/  PRMT R74, RZ, 0x7610, R74 ;  /* 0x00007610ff4a7816 */ /* 0x000fe4000000004a */
[----:B------:R-:W-:Y:S02]  /*5110*/  PRMT R72, RZ, 0x7610, R72 ;  /* 0x00007610ff487816 */ /* 0x000fe40000000048 */
[----:B--23--:R-:W-:-:S13]  /*5120*/  R2UR UR15, R4 ;  /* 0x00000000040f72ca */ /* 0x00cfda00000e0000 */
[----:B------:R-:W-:Y:S01]  /*5130*/  LDTM.16dp32bit_t0_t15.x16 R4, tmem[UR15] ;  /* 0x0000000f000479ee */ /* 0x000fe20008a00000 */
[----:B------:R-:W2:Y:S01]  /*5140*/  LDTM.16dp32bit_t16_t31.x16 R4, tmem[UR15+0x10] ;  /* 0x0000100f000479ee */ /* 0x000ea20008a20000 */
[----:B------:R-:W-:Y:S01]  /*5150*/  NOP ;  /* 0x0000000000007918 */ /* 0x000fe20000000000 */
[----:B--2---:R-:W-:Y:S01]  /*5160*/  FMUL R4, R4, UR11 ;  /* 0x0000000b04047c20 */ /* 0x004fe20008400000 */
[----:B------:R-:W-:Y:S01]  /*5170*/  FMUL R6, R6, UR11 ;  /* 0x0000000b06067c20 */ /* 0x000fe20008400000 */
[----:B------:R-:W-:Y:S01]  /*5180*/  FMUL R21, R5, UR11 ;  /* 0x0000000b05157c20 */ /* 0x000fe20008400000 */
[----:B------:R-:W-:Y:S01]  /*5190*/  FMUL R7, R7, UR11 ;  /* 0x0000000b07077c20 */ /* 0x000fe20008400000 */
[----:B------:R-:W-:Y:S01]  /*51a0*/  FMUL R8, R8, UR11 ;  /* 0x0000000b08087c20 */ /* 0x000fe20008400000 */
[----:B------:R-:W-:Y:S01]  /*51b0*/  FSEL R5, R4, -INF , P3 ;  /* 0xff80000004057808 */ /* 0x000fe20001800000 */
[----:B------:R-:W-:Y:S01]  /*51c0*/  FMUL R9, R9, UR11 ;  /* 0x0000000b09097c20 */ /* 0x000fe20008400000 */
[----:B------:R-:W-:Y:S01]  /*51d0*/  FSEL R4, R6, -INF , P5 ;  /* 0xff80000006047808 */ /* 0x000fe20002800000 */
[----:B------:R-:W-:Y:S01]  /*51e0*/  FMUL R10, R10, UR11 ;  /* 0x0000000b0a0a7c20 */ /* 0x000fe20008400000 */
[----:B------:R-:W-:Y:S01]  /*51f0*/  ISETP.GE.AND P5, PT, R136, R25, PT ;  /* 0x000000198800720c */ /* 0x000fe20003fa6270 */
[----:B------:R-:W-:Y:S01]  /*5200*/  FMUL R6, R11, UR11 ;  /* 0x0000000b0b067c20 */ /* 0x000fe20008400000 */
[----:B------:R-:W-:Y:S01]  /*5210*/  LOP3.LUT R25, R32, 0x7, RZ, 0xfc, !PT ;  /* 0x0000000720197812 */ /* 0x000fe200078efcff */
[----:B------:R-:W-:Y:S01]  /*5220*/  FMUL R11, R12, UR11 ;  /* 0x0000000b0c0b7c20 */ /* 0x000fe20008400000 */
[----:B------:R-:W-:Y:S01]  /*5230*/  FSEL R21, R21, -INF , P4 ;  /* 0xff80000015157808 */ /* 0x000fe20002000000 */
[----:B------:R-:W-:Y:S01]  /*5240*/  FMUL R12, R13, UR11 ;  /* 0x0000000b0d0c7c20 */ /* 0x000fe20008400000 */
[----:B------:R-:W-:Y:S01]  /*5250*/  FSEL R20, R7, -INF , P1 ;  /* 0xff80000007147808 */ /* 0x000fe20000800000 */
[----:B------:R-:W-:Y:S01]  /*5260*/  FMUL R13, R14, UR11 ;  /* 0x0000000b0e0d7c20 */ /* 0x000fe20008400000 */
[C---:B------:R-:W-:Y:S01]  /*5270*/  ISETP.GE.AND P3, PT, R136.reuse, R33, PT ;  /* 0x000000218800720c */ /* 0x040fe20003f66270 */
[----:B------:R-:W-:Y:S01]  /*5280*/  FMUL R15, R15, UR11 ;  /* 0x0000000b0f0f7c20 */ /* 0x000fe20008400000 */
[----:B------:R-:W-:-:S02]  /*5290*/  ISETP.GE.AND P4, PT, R136, R27, PT ;  /* 0x0000001b8800720c */ /* 0x000fc40003f86270 */
[----:B------:R-:W-:Y:S02]  /*52a0*/  ISETP.GE.AND P1, PT, R136, R25, PT ;  /* 0x000000198800720c */ /* 0x000fe40003f26270 */
[----:B------:R-:W-:Y:S02]  /*52b0*/  LOP3.LUT R25, R32, 0x9, RZ, 0xfc, !PT ;  /* 0x0000000920197812 */ /* 0x000fe400078efcff */
[----:B------:R-:W-:Y:S02]  /*52c0*/  FSEL R7, R8, -INF , P3 ;  /* 0xff80000008077808 */ /* 0x000fe40001800000 */
[----:B------:R-:W-:Y:S02]  /*52d0*/  FSEL R9, R9, -INF , P4 ;  /* 0xff80000009097808 */ /* 0x000fe40002000000 */
[----:B------:R-:W-:Y:S02]  /*52e0*/  ISETP.GE.AND P4, PT, R136, R25, PT ;  /* 0x000000198800720c */ /* 0x000fe40003f86270 */
[----:B------:R-:W-:-:S02]  /*52f0*/  SHF.R.U32.HI R8, RZ, 0x2, R41 ;  /* 0x00000002ff087819 */ /* 0x000fc40000011629 */
[C---:B------:R-:W-:Y:S02]  /*5300*/  LOP3.LUT R27, R32.reuse, 0x8, RZ, 0xfc, !PT ;  /* 0x00000008201b7812 */ /* 0x040fe400078efcff */
[----:B------:R-:W-:Y:S02]  /*5310*/  LOP3.LUT R25, R32, 0xa, RZ, 0xfc, !PT ;  /* 0x0000000a20197812 */ /* 0x000fe400078efcff */
[----:B------:R-:W-:Y:S02]  /*5320*/  FSEL R10, R10, -INF , P5 ;  /* 0xff8000000a0a7808 */ /* 0x000fe40002800000 */
[----:B------:R-:W-:Y:S02]  /*5330*/  LOP3.LUT R8, R8, 0x38, RZ, 0xc0, !PT ;  /* 0x0000003808087812 */ /* 0x000fe400078ec0ff */
[C---:B------:R-:W-:Y:S02]  /*5340*/  ISETP.GE.AND P3, PT, R136.reuse, R27, PT ;  /* 0x0000001b8800720c */ /* 0x040fe40003f66270 */
[----:B------:R-:W-:-:S02]  /*5350*/  ISETP.GE.AND P5, PT, R136, R25, PT ;  /* 0x000000198800720c */ /* 0x000fc40003fa6270 */
[----:B------:R-:W-:Y:S02]  /*5360*/  LOP3.LUT R25, R32, 0xc, RZ, 0xfc, !PT ;  /* 0x0000000c20197812 */ /* 0x000fe400078efcff */
[----:B------:R-:W-:Y:S02]  /*5370*/  LOP3.LUT R8, R8, 0x1f, R41, 0xf8, !PT ;  /* 0x0000001f08087812 */ /* 0x000fe400078ef829 */
[----:B------:R-:W-:Y:S02]  /*5380*/  FSEL R11, R11, -INF , P3 ;  /* 0xff8000000b0b7808 */ /* 0x000fe40001800000 */
[----:B------:R-:W-:Y:S02]  /*5390*/  ISETP.GE.AND P3, PT, R136, R25, PT ;  /* 0x000000198800720c */ /* 0x000fe40003f66270 */
[----:B------:R-:W-:Y:S02]  /*53a0*/  LOP3.LUT R25, R32, 0xd, RZ, 0xfc, !PT ;  /* 0x0000000d20197812 */ /* 0x000fe400078efcff */
[----:B------:R-:W-:-:S02]  /*53b0*/  SHF.L.U32 R8, R8, 0x4, RZ ;  /* 0x0000000408087819 */ /* 0x000fc400000006ff */
[----:B------:R-:W-:Y:S02]  /*53c0*/  FSEL R12, R12, -INF , P4 ;  /* 0xff8000000c0c7808 */ /* 0x000fe40002000000 */
[----:B------:R-:W-:Y:S02]  /*53d0*/  LOP3.LUT R27, R32, 0xb, RZ, 0xfc, !PT ;  /* 0x0000000b201b7812 */ /* 0x000fe400078efcff */
[----:B------:R-:W-:Y:S02]  /*53e0*/  ISETP.GE.AND P4, PT, R136, R25, PT ;  /* 0x000000198800720c */ /* 0x000fe40003f86270 */
[----:B------:R-:W-:Y:S02]  /*53f0*/  SHF.R.U32.HI R25, RZ, 0x1, R41 ;  /* 0x00000001ff197819 */ /* 0x000fe40000011629 */
[----:B------:R-:W-:Y:S02]  /*5400*/  LOP3.LUT R14, R8, 0x1b0, RZ, 0xc0, !PT ;  /* 0x000001b0080e7812 */ /* 0x000fe400078ec0ff */
[----:B------:R-:W-:-:S02]  /*5410*/  FSEL R6, R6, -INF , P1 ;  /* 0xff80000006067808 */ /* 0x000fc40000800000 */
[----:B------:R-:W-:Y:S02]  /*5420*/  ISETP.GE.AND P1, PT, R136, R27, PT ;  /* 0x0000001b8800720c */ /* 0x000fe40003f26270 */
[----:B------:R-:W-:Y:S02]  /*5430*/  LOP3.LUT R27, R32, 0xe, RZ, 0xfc, !PT ;  /* 0x0000000e201b7812 */ /* 0x000fe400078efcff */
[----:B------:R-:W-:Y:S01]  /*5440*/  LOP3.LUT R39, R14, 0x40, R25, 0xf8, !PT ;  /* 0x000000400e277812 */ /* 0x000fe200078ef819 */
[----:B------:R-:W-:Y:S01]  /*5450*/  FMUL R14, R16, UR11 ;  /* 0x0000000b100e7c20 */ /* 0x000fe20008400000 */
[----:B------:R-:W-:Y:S01]  /*5460*/  FMUL R16, R17, UR11 ;  /* 0x0000000b11107c20 */ /* 0x000fe20008400000 */
[----:B------:R-:W-:Y:S01]  /*5470*/  FSEL R13, R13, -INF , P5 ;  /* 0xff8000000d0d7808 */ /* 0x000fe20002800000 */
[----:B------:R-:W-:Y:S01]  /*5480*/  FMUL R17, R18, UR11 ;  /* 0x0000000b12117c20 */ /* 0x000fe20008400000 */
[----:B------:R-:W-:Y:S02]  /*5490*/  ISETP.GE.AND P5, PT, R136, R27, PT ;  /* 0x0000001b8800720c */ /* 0x000fe40003fa6270 */
[----:B------:R-:W-:-:S02]  /*54a0*/  FMNMX3 R18, R5, R21, R4, !PT ;  /* 0x0000001505127276 */ /* 0x000fc40007800004 */
[----:B------:R-:W-:Y:S02]  /*54b0*/  LOP3.LUT R27, R32, 0xf, RZ, 0xfc, !PT ;  /* 0x0000000f201b7812 */ /* 0x000fe400078efcff */
[----:B------:R-:W2:Y:S01]  /*54c0*/  LDC R32, c[0x0][0x3d8] ;  /* 0x0000f600ff207b82 */ /* 0x000ea20000000800 */
[----:B------:R-:W-:Y:S01]  /*54d0*/  FMNMX3 R18, R18, R20, R7, !PT ;  /* 0x0000001412127276 */ /* 0x000fe20007800007 */
[----:B------:R-:W-:Y:S01]  /*54e0*/  IMAD R25, R24, 0x8, R23 ;  /* 0x0000000818197824 */ /* 0x000fe200078e0217 */
[----:B------:R-:W-:Y:S02]  /*54f0*/  FSEL R15, R15, -INF , P1 ;  /* 0xff8000000f0f7808 */ /* 0x000fe40000800000 */
[----:B------:R-:W-:Y:S01]  /*5500*/  ISETP.GE.AND P1, PT, R136, R27, PT ;  /* 0x0000001b8800720c */ /* 0x000fe20003f26270 */
[----:B------:R-:W-:Y:S01]  /*5510*/  IMAD R27, R26, 0x8, R25 ;  /* 0x000000081a1b7824 */ /* 0x000fe200078e0219 */
[----:B------:R-:W-:Y:S01]  /*5520*/  FMNMX3 R18, R18, R9, R10, !PT ;  /* 0x0000000912127276 */ /* 0x000fe2000780000a */
[----:B------:R-:W3:Y:S02]  /*5530*/  LDC R24, c[0x0][0x3d8] ;  /* 0x0000f600ff187b82 */ /* 0x000ee40000000800 */
[----:B0-----:R-:W-:Y:S01]  /*5540*/  IMAD R29, R28, 0x10, R27 ;  /* 0x000000101c1d7824 */ /* 0x001fe200078e021b */
[----:B------:R-:W-:-:S02]  /*5550*/  FMNMX3 R18, R18, R6, R11, !PT ;  /* 0x0000000612127276 */ /* 0x000fc4000780000b */
[----:B------:R-:W-:Y:S01]  /*5560*/  FSEL R14, R14, -INF , P3 ;  /* 0xff8000000e0e7808 */ /* 0x000fe20001800000 */
[----:B------:R-:W-:Y:S01]  /*5570*/  IMAD R31, R22, 0x8, R29 ;  /* 0x00000008161f7824 */ /* 0x000fe200078e021d */
[----:B------:R-:W-:Y:S01]  /*5580*/  LEA R172, P3, R23, R148, 0x1 ;  /* 0x0000009417ac7211 */ /* 0x000fe200078608ff */
[----:B------:R-:W-:Y:S01]  /*5590*/  FMUL R19, R19, UR11 ;  /* 0x0000000b13137c20 */ /* 0x000fe20008400000 */
[----:B------:R-:W-:Y:S01]  /*55a0*/  FMNMX3 R18, R18, R12, R13, !PT ;  /* 0x0000000c12127276 */ /* 0x000fe2000780000d */
[----:B------:R-:W0:Y:S01]  /*55b0*/  LDC R26, c[0x0][0x3d8] ;  /* 0x0000f600ff1a7b82 */ /* 0x000e220000000800 */
[----:B------:R-:W-:Y:S02]  /*55c0*/  FSEL R16, R16, -INF , P4 ;  /* 0xff80000010107808 */ /* 0x000fe40002000000 */
[----:B------:R-:W-:Y:S02]  /*55d0*/  FSEL R17, R17, -INF , P5 ;  /* 0xff80000011117808 */ /* 0x000fe40002800000 */
[----:B------:R-:W-:-:S02]  /*55e0*/  FMNMX3 R18, R18, R15, R14, !PT ;  /* 0x0000000f12127276 */ /* 0x000fc4000780000e */
[----:B------:R-:W-:Y:S02]  /*55f0*/  LEA.HI.X.SX32 R173, R23, R2, 0x1, P3 ;  /* 0x0000000217ad7211 */ /* 0x000fe400018f0eff */
[----:B-1----:R-:W-:Y:S02]  /*5600*/  LEA R23, R30, R31, 0x3 ;  /* 0x0000001f1e177211 */ /* 0x002fe400078e18ff */
[----:B------:R-:W-:Y:S02]  /*5610*/  FSEL R19, R19, -INF , P1 ;  /* 0xff80000013137808 */ /* 0x000fe40000800000 */
[----:B------:R-:W-:Y:S01]  /*5620*/  FMNMX3 R18, R18, R16, R17, !PT ;  /* 0x0000001012127276 */ /* 0x000fe20007800011 */
[----:B--2---:R-:W-:Y:S01]  /*5630*/  IMAD R33, R32, 0x10, R23 ;  /* 0x0000001020217824 */ /* 0x004fe200078e0217 */
[----:B------:R-:W-:Y:S02]  /*5640*/  LEA R170, P1, R25, R148, 0x1 ;  /* 0x0000009419aa7211 */ /* 0x000fe400078208ff */
[----:B------:R-:W-:-:S02]  /*5650*/  FMNMX R18, R19, R18, !PT ;  /* 0x0000001213127209 */ /* 0x000fc40007800000 */
[----:B------:R-:W-:Y:S02]  /*5660*/  LEA R168, P3, R27, R148, 0x1 ;  /* 0x000000941ba87211 */ /* 0x000fe400078608ff */
[-C--:B------:R-:W-:Y:S01]  /*5670*/  LEA.HI.X.SX32 R171, R25, R2.reuse, 0x1, P1 ;  /* 0x0000000219ab7211 */ /* 0x080fe200008f0eff */
[----:B------:R-:W-:Y:S01]  /*5680*/  IMAD R25, R34, 0x8, R33 ;  /* 0x0000000822197824 */ /* 0x000fe200078e0221 */
[----:B------:R-:W-:Y:S01]  /*5690*/  LEA.HI.X.SX32 R169, R27, R2, 0x1, P3 ;  /* 0x000000021ba97211 */ /* 0x000fe200018f0eff */
[----:B------:R-:W1:Y:S01]  /*56a0*/  SHFL.BFLY PT, R37, R18, 0x10, 0x1f ;  /* 0x0e001f0012257f89 */ /* 0x000e6200000e0000 */
[-C--:B------:R-:W-:Y:S01]  /*56b0*/  LEA R166, P1, R29, R148.reuse, 0x1 ;  /* 0x000000941da67211 */ /* 0x080fe200078208ff */
[----:B------:R-:W-:Y:S01]  /*56c0*/  IMAD R27, R36, 0x8, R25 ;  /* 0x00000008241b7824 */ /* 0x000fe200078e0219 */
[-C--:B------:R-:W-:Y:S02]  /*56d0*/  LEA R164, P3, R31, R148.reuse, 0x1 ;  /* 0x000000941fa47211 */ /* 0x080fe400078608ff */
[----:B------:R-:W-:-:S02]  /*56e0*/  LEA R162, P4, R23, R148, 0x1 ;  /* 0x0000009417a27211 */ /* 0x000fc400078808ff */
[-C--:B------:R-:W-:Y:S01]  /*56f0*/  LEA.HI.X.SX32 R167, R29, R2.reuse, 0x1, P1 ;  /* 0x000000021da77211 */ /* 0x080fe200008f0eff */
[----:B---3--:R-:W-:Y:S01]  /*5700*/  IMAD R29, R24, 0x10, R27 ;  /* 0x00000010181d7824 */ /* 0x008fe200078e021b */
[----:B------:R-:W-:Y:S01]  /*5710*/  UIADD3 UR11, UPT, UPT, UR33, 0xf8, URZ ;  /* 0x000000f8210b7890 */ /* 0x000fe2000fffe0ff */
[-C--:B------:R-:W-:Y:S02]  /*5720*/  LEA.HI.X.SX32 R165, R31, R2.reuse, 0x1, P3 ;  /* 0x000000021fa57211 */ /* 0x080fe400018f0eff */
[----:B------:R-:W-:Y:S01]  /*5730*/  LEA.HI.X.SX32 R163, R23, R2, 0x1, P4 ;  /* 0x0000000217a37211 */ /* 0x000fe200020f0eff */
[----:B------:R-:W-:Y:S01]  /*5740*/  IMAD R23, R38, 0x8, R29 ;  /* 0x0000000826177824 */ /* 0x000fe200078e021d */
[-C--:B------:R-:W-:Y:S01]  /*5750*/  LEA R158, P3, R25, R148.reuse, 0x1 ;  /* 0x00000094199e7211 */ /* 0x080fe200078608ff */
[----:B------:R-:W-:Y:S01]  /*5760*/  IMAD R35, R35, UR11, RZ ;  /* 0x0000000b23237c24 */ /* 0x000fe2000f8e02ff */
[-C--:B------:R-:W-:Y:S02]  /*5770*/  LEA R160, P1, R33, R148.reuse, 0x1 ;  /* 0x0000009421a07211 */ /* 0x080fe400078208ff */
[----:B------:R-:W-:-:S02]  /*5780*/  LEA R156, P4, R27, R148, 0x1 ;  /* 0x000000941b9c7211 */ /* 0x000fc400078808ff */
[-C--:B------:R-:W-:Y:S02]  /*5790*/  LEA.HI.X.SX32 R159, R25, R2.reuse, 0x1, P3 ;  /* 0x00000002199f7211 */ /* 0x080fe400018f0eff */
[----:B0-----:R-:W-:Y:S02]  /*57a0*/  LEA R25, R26, R23, 0x3 ;  /* 0x000000171a197211 */ /* 0x001fe400078e18ff */
[-C--:B------:R-:W-:Y:S02]  /*57b0*/  LEA.HI.X.SX32 R161, R33, R2.reuse, 0x1, P1 ;  /* 0x0000000221a17211 */ /* 0x080fe400008f0eff */
[----:B------:R-:W-:Y:S02]  /*57c0*/  LEA.HI.X.SX32 R157, R27, R2, 0x1, P4 ;  /* 0x000000021b9d7211 */ /* 0x000fe400020f0eff */
[-C--:B------:R-:W-:Y:S02]  /*57d0*/  LEA R154, P1, R29, R148.reuse, 0x1 ;  /* 0x000000941d9a7211 */ /* 0x080fe400078208ff */
[----:B------:R-:W-:-:S02]  /*57e0*/  LEA R152, P3, R23, R148, 0x1 ;  /* 0x0000009417987211 */ /* 0x000fc400078608ff */
[-C--:B------:R-:W-:Y:S02]  /*57f0*/  LEA R150, P4, R25, R148.reuse, 0x1 ;  /* 0x0000009419967211 */ /* 0x080fe400078808ff */
[----:B------:R-:W-:Y:S02]  /*5800*/  LEA R148, P5, R35, R148, 0x1 ;  /* 0x0000009423947211 */ /* 0x000fe400078a08ff */
[-C--:B------:R-:W-:Y:S02]  /*5810*/  LEA.HI.X.SX32 R155, R29, R2.reuse, 0x1, P1 ;  /* 0x000000021d9b7211 */ /* 0x080fe400008f0eff */
[-C--:B------:R-:W-:Y:S02]  /*5820*/  LEA.HI.X.SX32 R153, R23, R2.reuse, 0x1, P3 ;  /* 0x0000000217997211 */ /* 0x080fe400018f0eff */
[-C--:B------:R-:W-:Y:S02]  /*5830*/  LEA.HI.X.SX32 R151, R25, R2.reuse, 0x1, P4 ;  /* 0x0000000219977211 */ /* 0x080fe400020f0eff */
[----:B------:R-:W-:-:S02]  /*5840*/  LEA.HI.X.SX32 R149, R35, R2, 0x1, P5 ;  /* 0x0000000223957211 */ /* 0x000fc400028f0eff */
[----:B-1----:R-:W-:-:S05]  /*5850*/  FMNMX3 R2, R18, -INF , R37, !PT ;  /* 0xff80000012027876 */ /* 0x002fca0007800025 */
[----:B------:R-:W-:-:S04]  /*5860*/  FADD R23, -R2, -INF ;  /* 0xff80000002177421 */ /* 0x000fc80000000100 */
[----:B------:R-:W-:-:S04]  /*5870*/  FMUL R23, R23, 1.4426950216293334961 ;  /* 0x3fb8aa3b17177820 */ /* 0x000fc80000400000 */
[----:B------:R-:W0:Y:S01]  /*5880*/  MUFU.EX2 R143, R23 ;  /* 0x00000017008f7308 */ /* 0x000e220000000800 */
[----:B------:R-:W-:-:S05]  /*5890*/  VIADD R43, R39, UR4 ;  /* 0x00000004272b7c36 */ /* 0x000fca0008000000 */
[----:B0-----:R-:W-:Y:S01]  /*58a0*/  STSM.16.M88 [R43+0x10000], R143 ;  /* 0x0100008f2b007844 */ /* 0x001fe20000000000 */
[----:B------:R-:W-:Y:S01]  /*58b0*/  BAR.SYNC.DEFER_BLOCKING 0x0 ;  /* 0x0000000000007b1d */ /* 0x000fe20000010000 */
[----:B------:R-:W-:Y:S02]  /*58c0*/  PRMT R22, RZ, 0x7610, R22 ;  /* 0x00007610ff167816 */ /* 0x000fe40000000016 */
[----:B------:R-:W-:Y:S02]  /*58d0*/  PRMT R18, RZ, 0x7610, R18 ;  /* 0x00007610ff127816 */ /* 0x000fe40000000012 */
[----:B------:R-:W-:Y:S02]  /*58e0*/  PRMT R24, RZ, 0x7610, R24 ;  /* 0x00007610ff187816 */ /* 0x000fe40000000018 */
[----:B------:R-:W-:Y:S02]  /*58f0*/  PRMT R26, RZ, 0x7610, R26 ;  /* 0x00007610ff1a7816 */ /* 0x000fe4000000001a */
[----:B------:R-:W-:-:S02]  /*5900*/  PRMT R70, RZ, 0x7610, R70 ;  /* 0x00007610ff467816 */ /* 0x000fc40000000046 */
[----:B------:R-:W-:Y:S02]  /*5910*/  PRMT R28, RZ, 0x7610, R28 ;  /* 0x00007610ff1c7816 */ /* 0x000fe4000000001c */
[----:B------:R-:W-:Y:S02]  /*5920*/  PRMT R68, RZ, 0x7610, R68 ;  /* 0x00007610ff447816 */ /* 0x000fe40000000044 */
[----:B------:R-:W-:Y:S02]  /*5930*/  PRMT R66, RZ, 0x7610, R66 ;  /* 0x00007610ff427816 */ /* 0x000fe40000000042 */
[----:B------:R-:W-:Y:S02]  /*5940*/  PRMT R64, RZ, 0x7610, R64 ;  /* 0x00007610ff407816 */ /* 0x000fe40000000040 */
[----:B------:R-:W-:Y:S02]  /*5950*/  PRMT R62, RZ, 0x7610, R62 ;  /* 0x00007610ff3e7816 */ /* 0x000fe4000000003e */
[----:B------:R-:W-:-:S02]  /*5960*/  PRMT R60, RZ, 0x7610, R60 ;  /* 0x00007610ff3c7816 */ /* 0x000fc4000000003c */
[----:B------:R-:W-:Y:S01]  /*5970*/  PRMT R58, RZ, 0x7610, R58 ;  /* 0x00007610ff3a7816 */ /* 0x000fe2000000003a */
[----:B----4-:R-:W2:Y:S01]  /*5980*/  @P0 LDG.E.U16 R22, desc[UR8][R86.64] ;  /* 0x0000000856160981 */ /* 0x010ea2000c1e1500 */
[----:B------:R-:W-:Y:S02]  /*5990*/  PRMT R56, RZ, 0x7610, R56 ;  /* 0x00007610ff387816 */ /* 0x000fe40000000038 */
[----:B------:R-:W-:Y:S01]  /*59a0*/  PRMT R54, RZ, 0x7610, R54 ;  /* 0x00007610ff367816 */ /* 0x000fe20000000036 */
[----:B-----5:R0:W3:Y:S01]  /*59b0*/  @P0 LDG.E.U16 R82, desc[UR8][R84.64] ;  /* 0x0000000854520981 */ /* 0x0200e2000c1e1500 */
[----:B------:R-:W-:Y:S02]  /*59c0*/  PRMT R52, RZ, 0x7610, R52 ;  /* 0x00007610ff347816 */ /* 0x000fe40000000034 */
[----:B------:R-:W-:Y:S01]  /*59d0*/  PRMT R50, RZ, 0x7610, R50 ;  /* 0x00007610ff327816 */ /* 0x000fe20000000032 */
[----:B------:R-:W4:Y:S01]  /*59e0*/  @P0 LDG.E.U16 R18, desc[UR8][R208.64] ;  /* 0x00000008d0120981 */ /* 0x000f22000c1e1500 */
[----:B------:R-:W-:-:S02]  /*59f0*/  PRMT R48, RZ, 0x7610, R48 ;  /* 0x00007610ff307816 */ /* 0x000fc40000000030 */
[----:B------:R-:W-:Y:S01]  /*5a00*/  PRMT R46, RZ, 0x7610, R46 ;  /* 0x00007610ff2e7816 */ /* 0x000fe2000000002e */
[----:B------:R-:W5:Y:S01]  /*5a10*/  @P0 LDG.E.U16 R24, desc[UR8][R206.64] ;  /* 0x00000008ce180981 */ /* 0x000f62000c1e1500 */
[----:B------:R-:W-:Y:S02]  /*5a20*/  PRMT R44, RZ, 0x7610, R44 ;  /* 0x00007610ff2c7816 */ /* 0x000fe4000000002c */
[----:B------:R-:W-:Y:S01]  /*5a30*/  PRMT R42, RZ, 0x7610, R42 ;  /* 0x00007610ff2a7816 */ /* 0x000fe2000000002a */
[----:B------:R-:W5:Y:S01]  /*5a40*/  @P0 LDG.E.U16 R76, desc[UR8][R204.64] ;  /* 0x00000008cc4c0981 */ /* 0x000f62000c1e1500 */
[----:B------:R-:W-:Y:S02]  /*5a50*/  PRMT R40, RZ, 0x7610, R40 ;  /* 0x00007610ff287816 */ /* 0x000fe40000000028 */
[----:B------:R-:W-:Y:S01]  /*5a60*/  PRMT R38, RZ, 0x7610, R38 ;  /* 0x00007610ff267816 */ /* 0x000fe20000000026 */
[----:B------:R-:W5:Y:S01]  /*5a70*/  @P0 LDG.E.U16 R80, desc[UR8][R202.64] ;  /* 0x00000008ca500981 */ /* 0x000f62000c1e1500 */
[----:B------:R-:W-:-:S02]  /*5a80*/  PRMT R36, RZ, 0x7610, R36 ;  /* 0x00007610ff247816 */ /* 0x000fc40000000024 */
[----:B------:R-:W-:Y:S01]  /*5a90*/  PRMT R34, RZ, 0x7610, R34 ;  /* 0x00007610ff227816 */ /* 0x000fe20000000022 */
[----:B------:R-:W5:Y:S01]  /*5aa0*/  @P0 LDG.E.U16 R78, desc[UR8][R200.64] ;  /* 0x00000008c84e0981 */ /* 0x000f62000c1e1500 */
[----:B------:R-:W-:Y:S02]  /*5ab0*/  PRMT R32, RZ, 0x7610, R32 ;  /* 0x00007610ff207816 */ /* 0x000fe40000000020 */
[----:B------:R-:W-:Y:S01]  /*5ac0*/  PRMT R30, RZ, 0x7610, R30 ;  /* 0x00007610ff1e7816 */ /* 0x000fe2000000001e */
[----:B------:R-:W5:Y:S04]  /*5ad0*/  @P0 LDG.E.U16 R26, desc[UR8][R198.64] ;  /* 0x00000008c61a0981 */ /* 0x000f68000c1e1500 */
        /* <DEDUP_REMOVED lines=23> */
[----:B------:R-:W5:Y:S01]  /*5c50*/  @P0 LDG.E.U16 R30, desc[UR8][R148.64] ;  /* 0x00000008941e0981 */ /* 0x000f62000c1e1500 */
[--C-:B------:R-:W-:Y:S01]  /*5c60*/  FADD R21, R21, -R2.reuse ;  /* 0x8000000215157221 */ /* 0x100fe20000000000 */
[----:B------:R-:W-:-:S03]  /*5c70*/  FADD R5, R5, -R2 ;  /* 0x8000000205057221 */ /* 0x000fc60000000000 */
[----:B------:R-:W-:Y:S01]  /*5c80*/  FMUL R23, R21, 1.4426950216293334961 ;  /* 0x3fb8aa3b15177820 */ /* 0x000fe20000400000 */
[----:B------:R-:W-:Y:S01]  /*5c90*/  FADD R21, R4, -R2 ;  /* 0x8000000204157221 */ /* 0x000fe20000000000 */
[----:B------:R-:W-:-:S03]  /*5ca0*/  FMUL R5, R5, 1.4426950216293334961 ;  /* 0x3fb8aa3b05057820 */ /* 0x000fc60000400000 */
[----:B------:R-:W-:Y:S01]  /*5cb0*/  FMUL R25, R21, 1.4426950216293334961 ;  /* 0x3fb8aa3b15197820 */ /* 0x000fe20000400000 */
[--C-:B------:R-:W-:Y:S01]  /*5cc0*/  FADD R21, R20, -R2.reuse ;  /* 0x8000000214157221 */ /* 0x100fe20000000000 */
[----:B------:R-:W-:Y:S03]  /*5cd0*/  MUFU.EX2 R4, R23 ;  /* 0x0000001700047308 */ /* 0x000fe60000000800 */
[----:B------:R-:W-:Y:S01]  /*5ce0*/  FMUL R27, R21, 1.4426950216293334961 ;  /* 0x3fb8aa3b151b7820 */ /* 0x000fe20000400000 */
[----:B------:R-:W-:-:S04]  /*5cf0*/  FADD R21, R7, -R2 ;  /* 0x8000000207157221 */ /* 0x000fc80000000000 */
[----:B------:R-:W1:Y:S01]  /*5d00*/  MUFU.EX2 R5, R5 ;  /* 0x0000000500057308 */ /* 0x000e620000000800 */
[----:B------:R-:W-:Y:S01]  /*5d10*/  FMUL R29, R21, 1.4426950216293334961 ;  /* 0x3fb8aa3b151d7820 */ /* 0x000fe20000400000 */
[----:B------:R-:W-:-:S06]  /*5d20*/  FADD R21, R9, -R2 ;  /* 0x8000000209157221 */ /* 0x000fcc0000000000 */
[----:B------:R-:W0:Y:S01]  /*5d30*/  MUFU.EX2 R20, R25 ;  /* 0x0000001900147308 */ /* 0x000e220000000800 */
[----:B------:R-:W-:Y:S01]  /*5d40*/  FMUL R31, R21, 1.4426950216293334961 ;  /* 0x3fb8aa3b151f7820 */ /* 0x000fe20000400000 */
[--C-:B------:R-:W-:Y:S01]  /*5d50*/  FADD R21, R10, -R2.reuse ;  /* 0x800000020a157221 */ /* 0x100fe20000000000 */
[----:B------:R-:W-:-:S05]  /*5d60*/  FADD R6, R6, -R2 ;  /* 0x8000000206067221 */ /* 0x000fca0000000000 */
[----:B------:R-:W0:Y:S01]  /*5d70*/  MUFU.EX2 R7, R27 ;  /* 0x0000001b00077308 */ /* 0x000e220000000800 */
[----:B------:R-:W-:Y:S01]  /*5d80*/  FMUL R21, R21, 1.4426950216293334961 ;  /* 0x3fb8aa3b15157820 */ /* 0x000fe20000400000 */
[----:B------:R-:W-:Y:S01]  /*5d90*/  FMUL R6, R6, 1.4426950216293334961 ;  /* 0x3fb8aa3b06067820 */ /* 0x000fe20000400000 */
[----:B-1----:R-:W-:-:S05]  /*5da0*/  FADD R23, R5, R4 ;  /* 0x0000000405177221 */ /* 0x002fca0000000000 */
[----:B------:R-:W1:Y:S01]  /*5db0*/  MUFU.EX2 R9, R29 ;  /* 0x0000001d00097308 */ /* 0x000e620000000800 */
[--C-:B------:R-:W-:Y:S01]  /*5dc0*/  FADD R11, R11, -R2.reuse ;  /* 0x800000020b0b7221 */ /* 0x100fe20000000000 */
[----:B------:R-:W-:-:S06]  /*5dd0*/  FADD R12, R12, -R2 ;  /* 0x800000020c0c7221 */ /* 0x000fcc0000000000 */
[----:B------:R-:W1:Y:S01]  /*5de0*/  MUFU.EX2 R10, R31 ;  /* 0x0000001f000a7308 */ /* 0x000e620000000800 */
[----:B------:R-:W-:Y:S01]  /*5df0*/  FMUL R11, R11, 1.4426950216293334961 ;  /* 0x3fb8aa3b0b0b7820 */ /* 0x000fe20000400000 */
[----:B------:R-:W-:-:S06]  /*5e00*/  FMUL R12, R12, 1.4426950216293334961 ;  /* 0x3fb8aa3b0c0c7820 */ /* 0x000fcc0000400000 */
[----:B------:R-:W1:Y:S01]  /*5e10*/  MUFU.EX2 R21, R21 ;  /* 0x0000001500157308 */ /* 0x000e620000000800 */
[----:B------:R-:W-:-:S07]  /*5e20*/  FADD R13, R13, -R2 ;  /* 0x800000020d0d7221 */ /* 0x000fce0000000000 */
[----:B0-----:R0:W1:Y:S02]  /*5e30*/  MUFU.EX2 R84, R6 ;  /* 0x0000000600547308 */ /* 0x0010640000000800 */
[----:B0-----:R-:W-:-:S06]  /*5e40*/  FADD R6, R20, R23 ;  /* 0x0000001714067221 */ /* 0x001fcc0000000000 */
[----:B------:R-:W0:Y:S01]  /*5e50*/  MUFU.EX2 R11, R11 ;  /* 0x0000000b000b7308 */ /* 0x000e220000000800 */
[----:B------:R-:W-:Y:S01]  /*5e60*/  FADD R6, R7, R6 ;  /* 0x0000000607067221 */ /* 0x000fe20000000000 */
[----:B------:R-:W-:-:S03]  /*5e70*/  FMUL R13, R13, 1.4426950216293334961 ;  /* 0x3fb8aa3b0d0d7820 */ /* 0x000fc60000400000 */
[----:B-1----:R-:W-:-:S03]  /*5e80*/  FADD R23, R9, R6 ;  /* 0x0000000609177221 */ /* 0x002fc60000000000 */
[----:B------:R-:W1:Y:S01]  /*5e90*/  MUFU.EX2 R12, R12 ;  /* 0x0000000c000c7308 */ /* 0x000e620000000800 */
[--C-:B------:R-:W-:Y:S01]  /*5ea0*/  FADD R15, R15, -R2.reuse ;  /* 0x800000020f0f7221 */ /* 0x100fe20000000000 */
[----:B------:R-:W-:Y:S01]  /*5eb0*/  FADD R14, R14, -R2 ;  /* 0x800000020e0e7221 */ /* 0x000fe20000000000 */
[----:B------:R-:W-:Y:S02]  /*5ec0*/  FADD R6, R10, R23 ;  /* 0x000000170a067221 */ /* 0x000fe40000000000 */
[----:B------:R-:W-:Y:S01]  /*5ed0*/  FMUL R15, R15, 1.4426950216293334961 ;  /* 0x3fb8aa3b0f0f7820 */ /* 0x000fe20000400000 */
[----:B------:R-:W-:Y:S01]  /*5ee0*/  FMUL R14, R14, 1.4426950216293334961 ;  /* 0x3fb8aa3b0e0e7820 */ /* 0x000fe20000400000 */
[----:B------:R-:W-:Y:S01]  /*5ef0*/  FADD R25, R21, R6 ;  /* 0x0000000615197221 */ /* 0x000fe20000000000 */
[----:B------:R-:W0:Y:S01]  /*5f00*/  MUFU.EX2 R13, R13 ;  /* 0x0000000d000d7308 */ /* 0x000e220000000800 */
[--C-:B------:R-:W-:Y:S01]  /*5f10*/  FADD R16, R16, -R2.reuse ;  /* 0x8000000210107221 */ /* 0x100fe20000000000 */
[----:B------:R-:W-:Y:S01]  /*5f20*/  FADD R17, R17, -R2 ;  /* 0x8000000211117221 */ /* 0x000fe20000000000 */
[----:B------:R-:W-:-:S05]  /*5f30*/  FADD R6, R84, R25 ;  /* 0x0000001954067221 */ /* 0x000fca0000000000 */
[----:B------:R0:W1:Y:S01]  /*5f40*/  MUFU.EX2 R86, R15 ;  /* 0x0000000f00567308 */ /* 0x0000620000000800 */
[----:B------:R-:W-:Y:S01]  /*5f50*/  FMUL R16, R16, 1.4426950216293334961 ;  /* 0x3fb8aa3b10107820 */ /* 0x000fe20000400000 */
[----:B------:R-:W-:Y:S01]  /*5f60*/  FMUL R17, R17, 1.4426950216293334961 ;  /* 0x3fb8aa3b11117820 */ /* 0x000fe20000400000 */
[----:B------:R-:W-:-:S05]  /*5f70*/  FADD R19, R19, -R2 ;  /* 0x8000000213137221 */ /* 0x000fca0000000000 */
[----:B------:R-:W1:Y:S01]  /*5f80*/  MUFU.EX2 R14, R14 ;  /* 0x0000000e000e7308 */ /* 0x000e620000000800 */
[----:B0-----:R-:W-:Y:S01]  /*5f90*/  FADD R15, R11, R6 ;  /* 0x000000060b0f7221 */ /* 0x001fe20000000000 */
[----:B------:R-:W-:-:S03]  /*5fa0*/  LOP3.LUT R33, R41, 0xff, RZ, 0xc0, !PT ;  /* 0x000000ff29217812 */ /* 0x000fc600078ec0ff */
[----:B-1----:R-:W-:-:S03]  /*5fb0*/  FADD R6, R12, R15 ;  /* 0x0000000f0c067221 */ /* 0x002fc60000000000 */
[----:B------:R-:W0:Y:S01]  /*5fc0*/  MUFU.EX2 R23, R16 ;  /* 0x0000001000177308 */ /* 0x000e220000000800 */
[----:B------:R-:W-:Y:S01]  /*5fd0*/  FMUL R19, R19, 1.4426950216293334961 ;  /* 0x3fb8aa3b13137820 */ /* 0x000fe20000400000 */
[----:B------:R-:W-:Y:S01]  /*5fe0*/  FADD R15, R13, R6 ;  /* 0x000000060d0f7221 */ /* 0x000fe20000000000 */
[----:B------:R-:W-:-:S05]  /*5ff0*/  SHF.R.U32.HI R0, RZ, 0x2, R0 ;  /* 0x00000002ff007819 */ /* 0x000fca0000011600 */
[----:B------:R-:W1:Y:S01]  /*6000*/  MUFU.EX2 R17, R17 ;  /* 0x0000001100117308 */ /* 0x000e620000000800 */
[----:B------:R-:W-:Y:S02]  /*6010*/  IMAD.SHL.U32 R133, R33, 0x2, RZ ;  /* 0x0000000221857824 */ /* 0x000fe400078e00ff */
[----:B------:R-:W-:Y:S01]  /*6020*/  FADD R15, R86, R15 ;  /* 0x0000000f560f7221 */ /* 0x000fe20000000000 */
[----:B------:R-:W-:-:S04]  /*6030*/  LOP3.LUT R8, R8, 0x1f0, RZ, 0xc0, !PT ;  /* 0x000001f008087812 */ /* 0x000fc800078ec0ff */
[----:B------:R-:W1:Y:S01]  /*6040*/  MUFU.EX2 R16, R19 ;  /* 0x0000001300107308 */ /* 0x000e620000000800 */
[----:B------:R-:W-:Y:S01]  /*6050*/  FADD R6, R14, R15 ;  /* 0x0000000f0e067221 */ /* 0x000fe20000000000 */
[----:B------:R-:W-:Y:S02]  /*6060*/  LOP3.LUT R133, R133, R0, RZ, 0x3c, !PT ;  /* 0x0000000085857212 */ /* 0x000fe400078e3cff */
[----:B------:R-:W-:Y:S01]  /*6070*/  LDSM.16.M88 R0, [R8+UR4+0x10000] ;  /* 0x010000040800783b */ /* 0x000fe20008000000 */
[----:B0-----:R-:W-:Y:S01]  /*6080*/  FADD R6, R23, R6 ;  /* 0x0000000617067221 */ /* 0x001fe20000000000 */
[----:B------:R-:W-:Y:S03]  /*6090*/  BAR.SYNC.DEFER_BLOCKING 0x0 ;  /* 0x0000000000007b1d */ /* 0x000fe60000010000 */
[----:B-1----:R-:W-:-:S04]  /*60a0*/  FADD R15, R17, R6 ;  /* 0x00000006110f7221 */ /* 0x002fc80000000000 */
[----:B------:R-:W-:-:S05]  /*60b0*/  FADD R15, R16, R15 ;  /* 0x0000000f100f7221 */ /* 0x000fca0000000000 */
[----:B------:R-:W0:Y:S01]  /*60c0*/  SHFL.BFLY PT, R6, R15, 0x10, 0x1f ;  /* 0x0e001f000f067f89 */ /* 0x000e2200000e0000 */
[----:B------:R-:W-:-:S04]  /*60d0*/  UIADD3 UR76, UPT, UPT, UR5, 0x120, URZ ;  /* 0x00000120054c7890 */ /* 0x000fc8000fffe0ff */
[----:B------:R-:W-:Y:S01]  /*60e0*/  UIADD3 UR10, UPT, UPT, UR10, UR76, URZ ;  /* 0x0000004c0a0a7290 */ /* 0x000fe2000fffe0ff */
[----:B--2---:R-:W-:Y:S04]  /*60f0*/  STS.U16 [R133+UR4+0x10000], R22 ;  /* 0x0100001685007988 */ /* 0x004fe80008000404 */
[----:B---3--:R-:W-:Y:S04]  /*6100*/  STS.U16 [R133+UR4+0x10200], R82 ;  /* 0x0102005285007988 */ /* 0x008fe80008000404 */
[----:B----4-:R-:W-:Y:S04]  /*6110*/  STS.U16 [R133+UR4+0x10400], R18 ;  /* 0x0104001285007988 */ /* 0x010fe80008000404 */
[----:B-----5:R-:W-:Y:S04]  /*6120*/  STS.U16 [R133+UR4+0x10600], R24 ;  /* 0x0106001885007988 */ /* 0x020fe80008000404 */
        /* <DEDUP_REMOVED lines=27> */
[----:B------:R-:W-:Y:S01]  /*62e0*/  STS.U16 [R133+UR4+0x13e00], R30 ;  /* 0x013e001e85007988 */ /* 0x000fe20008000404 */
[----:B0-----:R-:W-:Y:S01]  /*62f0*/  FADD R6, R15, R6 ;  /* 0x000000060f067221 */ /* 0x001fe20000000000 */
[----:B------:R-:W-:Y:S01]  /*6300*/  ULEA UR77, UR77, UR10, 0x12 ;  /* 0x0000000a4d4d7291 */ /* 0x000fe2000f8e90ff */
[----:B------:R-:W-:Y:S01]  /*6310*/  F2FP.F16.F32.PACK_AB R4, R4, R5 ;  /* 0x000000050404723e */ /* 0x000fe200000000ff */
[----:B------:R-:W-:Y:S01]  /*6320*/  STL [R1+0x60], R43 ;  /* 0x0000602b01007387 */ /* 0x000fe20000100800 */
[----:B------:R-:W-:Y:S01]  /*6330*/  FADD R143, R143, R6 ;  /* 0x000000068f8f7221 */ /* 0x000fe20000000000 */
[----:B------:R-:W-:-:S02]  /*6340*/  F2FP.F16.F32.PACK_AB R5, R7, R20 ;  /* 0x000000140705723e */ /* 0x000fc400000000ff */
[----:B------:R0:W-:Y:S01]  /*6350*/  STL [R1+0x5c], R8 ;  /* 0x00005c0801007387 */ /* 0x0001e20000100800 */
[----:B------:R-:W-:Y:S02]  /*6360*/  F2FP.F16.F32.PACK_AB R6, R10, R9 ;  /* 0x000000090a06723e */ /* 0x000fe400000000ff */
[----:B------:R-:W-:Y:S02]  /*6370*/  F2FP.F16.F32.PACK_AB R7, R84, R21 ;  /* 0x000000155407723e */ /* 0x000fe400000000ff */
[----:B------:R-:W-:Y:S02]  /*6380*/  F2FP.F16.F32.PACK_AB R9, R86, R13 ;  /* 0x0000000d5609723e */ /* 0x000fe400000000ff */
[----:B------:R-:W-:Y:S02]  /*6390*/  F2FP.F16.F32.PACK_AB R10, R23, R14 ;  /* 0x0000000e170a723e */ /* 0x000fe400000000ff */
[----:B0-----:R-:W-:Y:S02]  /*63a0*/  F2FP.F16.F32.PACK_AB R8, R12, R11 ;  /* 0x0000000b0c08723e */ /* 0x001fe400000000ff */
[----:B------:R-:W-:Y:S01]  /*63b0*/  F2FP.F16.F32.PACK_AB R11, R16, R17 ;  /* 0x00000011100b723e */ /* 0x000fe200000000ff */
[----:B------:R-:W-:Y:S06]  /*63c0*/  @!P0 BRA `(.L_x_9) ;  /* 0x0000000000088947 */ /* 0x000fec0003800000 */
[----:B------:R0:W-:Y:S01]  /*63d0*/  STTM.16dp32bit_t0_t15.x8 tmem[UR77], R4 ;  /* 0x00000004000079ed */ /* 0x0001e2000898004d */
[----:B------:R0:W-:Y:S02]  /*63e0*/  STTM.16dp32bit_t16_t31.x8 tmem[UR77+0x8], R4 ;  /* 0x00000804000079ed */ /* 0x0001e400089a004d */
.L_x_9:
[----:B------:R-:W1:Y:S02]  /*63f0*/  FENCE.VIEW.ASYNC.T ;  /* 0x00000000000073c6 */ /* 0x000e640000000200 */
[----:B-1----:R-:W-:Y:S06]  /*6400*/  BAR.SYNC.DEFER_BLOCKING 0x0 ;  /* 0x0000000000007b1d */ /* 0x002fec0000010000 */
[----:B0-----:R-:W0:Y:S01]  /*6410*/  LDTM.x128 R4, tmem[UR6] ;  /* 0x00000006000479ee */ /* 0x001e2200083c0000 */
[----:B------:R-:W-:Y:S01]  /*6420*/  NOP ;  /* 0x0000000000007918 */ /* 0x000fe20000000000 */
[----:B------:R-:W-:Y:S05]  /*6430*/  @!P0 BRA `(.L_x_10) ;  /* 0x0000000800048947 */ /* 0x000fea0003800000 */
[C---:B0-----:R-:W-:Y:S01]  /*6440*/  FMUL R4, R0.reuse, R4 ;  /* 0x0000000400047220 */ /* 0x041fe20000400000 */
[C---:B------:R-:W-:Y:S01]  /*6450*/  FMUL R5, R0.reuse, R5 ;  /* 0x0000000500057220 */ /* 0x040fe20000400000 */
        /* <DEDUP_REMOVED lines=125> */
[----:B------:R-:W-:-:S04]  /*6c30*/  FMUL R131, R0, R131 ;  /* 0x0000008300837220 */ /* 0x000fc80000400000 */
[----:B------:R1:W-:Y:S03]  /*6c40*/  STTM.x128 tmem[UR6], R4 ;  /* 0x00000004000079ed */ /* 0x0003e600083c0006 */
.L_x_10:
[----:B0-----:R-:W0:Y:S02]  /*6c50*/  FENCE.VIEW.ASYNC.T ;  /* 0x00000000000073c6 */ /* 0x001e240000000200 */
[----:B0-----:R-:W-:Y:S01]  /*6c60*/  BAR.SYNC.DEFER_BLOCKING 0x0 ;  /* 0x0000000000007b1d */ /* 0x001fe20000010000 */
[----:B------:R-:W-:Y:S02]  /*6c70*/  UIADD3 UR60, UPT, UPT, UR4, 0x1c000, URZ ;  /* 0x0001c000043c7890 */ /* 0x000fe4000fffe0ff */
[----:B-1----:R-:W-:Y:S01]  /*6c80*/  IMAD.U32 R4, RZ, RZ, UR4 ;  /* 0x00000004ff047e24 */ /* 0x002fe2000f8e00ff */
[----:B------:R-:W-:Y:S02]  /*6c90*/  FSEL R0, R2, -INF , P0 ;  /* 0xff80000002007808 */ /* 0x000fe40000000000 */
[----:B------:R-:W-:Y:S01]  /*6ca0*/  FSEL R143, R143, 1, P0 ;  /* 0x3f8000008f8f7808 */ /* 0x000fe20000000000 */
[----:B------:R0:W-:Y:S06]  /*6cb0*/  MEMBAR.ALL.CTA ;  /* 0x0000000000007992 */ /* 0x0001ec0000008000 */
[----:B0-----:R-:W0:Y:S02]  /*6cc0*/  FENCE.VIEW.ASYNC.S ;  /* 0x00000000000073c6 */ /* 0x001e240000000000 */
[----:B0-----:R-:W-:Y:S06]  /*6cd0*/  BAR.SYNC.DEFER_BLOCKING 0x0 ;  /* 0x0000000000007b1d */ /* 0x001fec0000010000 */
[----:B------:R-:W-:Y:S05]  /*6ce0*/  @!P2 BRA `(.L_x_11) ;  /* 0x000000000064a947 */ /* 0x000fea0003800000 */
[----:B------:R-:W-:Y:S01]  /*6cf0*/  UIADD3 UR10, UPT, UPT, UR4, 0x10000, URZ ;  /* 0x00010000040a7890 */ /* 0x000fe2000fffe0ff */
[----:B------:R-:W-:Y:S01]  /*6d00*/  BSSY.RECONVERGENT B0, `(.L_x_12) ;  /* 0x0000016000007945 */ /* 0x000fe20003800200 */
[----:B------:R-:W-:Y:S02]  /*6d10*/  ELECT P0, URZ, PT ;  /* 0x0000000000ff782f */ /* 0x000fe40003800000 */
[----:B------:R-:W-:Y:S01]  /*6d20*/  USHF.R.U32.HI UR10, URZ, 0x4, UR10 ;  /* 0x00000004ff0a7899 */ /* 0x000fe2000801160a */
[----:B------:R-:W-:Y:S01]  /*6d30*/  UMOV UR12, 0xfffffffe ;  /* 0xfffffffe000c7882 */ /* 0x000fe20000000000 */
[----:B------:R-:W-:Y:S02]  /*6d40*/  UMOV UR13, 0x7fffbfdf ;  /* 0x7fffbfdf000d7882 */ /* 0x000fe40000000000 */
[----:B------:R-:W-:Y:S01]  /*6d50*/  USGXT.U32 UR10, UR10, 0xe ;  /* 0x0000000e0a0a789a */ /* 0x000fe20008000000 */
[----:B------:R-:W-:Y:S01]  /*6d60*/  UMOV UR11, URZ ;  /* 0x000000ff000b7c82 */ /* 0x000fe20008000000 */
[----:B------:R-:W-:-:S02]  /*6d70*/  UIADD3 UR14, UPT, UPT, UR5, 0x128, URZ ;  /* 0x00000128050e7890 */ /* 0x000fc4000fffe0ff */
[----:B------:R-:W-:Y:S01]  /*6d80*/  UIADD3.64 UR12, UPT, UPT, UR10, -UR12, URZ ;  /* 0x8000000c0a0c7297 */ /* 0x000fe2000fffe0ff */
[----:B------:R-:W-:Y:S01]  /*6d90*/  UMOV UR16, 0x0 ;  /* 0x0000000000107882 */ /* 0x000fe20000000000 */
[----:B------:R-:W-:Y:S01]  /*6da0*/  UMOV UR17, 0x8400010 ;  /* 0x0840001000117882 */ /* 0x000fe20000000000 */
[----:B------:R-:W-:Y:S01]  /*6db0*/  UMOV UR11, 0x80004020 ;  /* 0x80004020000b7882 */ /* 0x000fe20000000000 */
[----:B------:R-:W-:Y:S01]  /*6dc0*/  UMOV UR18, 0x0 ;  /* 0x0000000000127882 */ /* 0x000fe20000000000 */
[----:B------:R-:W-:Y:S01]  /*6dd0*/  UMOV UR19, 0x8400010 ;  /* 0x0840001000137882 */ /* 0x000fe20000000000 */
[----:B------:R0:W-:Y:S03]  /*6de0*/  UTCHMMA tmem[UR76], gdesc[UR10], tmem[UR5], tmem[UR16], idesc[UR17], UPT ;  /* 0x00ff100a4c0079ea */ /* 0x0001e6000b800005 */
[----:B------:R0:W-:Y:S01]  /*6df0*/  UTCHMMA tmem[UR14], gdesc[UR12], tmem[UR5], tmem[UR18], idesc[UR19], UPT ;  /* 0x00ff120c0e0079ea */ /* 0x0001e2000b800005 */
[----:B------:R-:W-:Y:S05]  /*6e00*/  @!P0 BRA `(.L_x_13) ;  /* 0x0000000000148947 */ /* 0x000fea0003800000 */
[----:B0-----:R-:W-:Y:S01]  /*6e10*/  UMOV UR10, UR60 ;  /* 0x0000003c000a7c82 */ /* 0x001fe20008000000 */
[----:B------:R-:W-:Y:S02]  /*6e20*/  UMOV UR11, URZ ;  /* 0x000000ff000b7c82 */ /* 0x000fe40008000000 */
[----:B------:R-:W-:Y:S02]  /*6e30*/  UMOV UR10, UR10 ;  /* 0x0000000a000a7c82 */ /* 0x000fe40008000000 */
[----:B------:R1:W-:Y:S01]  /*6e40*/  UTCBAR [UR10], URZ ;  /* 0x000000ff0a0073e9 */ /* 0x0003e200080000ff */
[----:B------:R-:W-:Y:S02]  /*6e50*/  NOP ;  /* 0x0000000000007918 */ /* 0x000fe40000000000 */
.L_x_13:
[----:B01----:R-:W-:Y:S05]  /*6e60*/  BSYNC.RECONVERGENT B0 ;  /* 0x0000000000007941 */ /* 0x003fea0003800200 */
.L_x_12:
[----:B------:R-:W-:Y:S05]  /*6e70*/  BRA `(.L_x_14) ;  /* 0x0000000000087947 */ /* 0x000fea0003800000 */
.L_x_11:
[----:B------:R-:W-:-:S13]  /*6e80*/  ISETP.GE.AND P0, PT, R3, RZ, PT ;  /* 0x000000ff0300720c */ /* 0x000fda0003f06270 */
[----:B------:R-:W-:Y:S05]  /*6e90*/  @!P0 BRA `(.L_x_15) ;  /* 0x0000002c00f08947 */ /* 0x000fea0003800000 */
.L_x_14:
[----:B------:R-:W2:Y:S01]  /*6ea0*/  LDL R2, [R1+0x68] ;  /* 0x0000680001027983 */ /* 0x000ea20000100800 */
[----:B------:R-:W-:Y:S01]  /*6eb0*/  SHF.R.U32.HI R252, RZ, 0x4, R134 ;  /* 0x00000004fffc7819 */ /* 0x000fe20000011686 */
[----:B------:R-:W-:Y:S01]  /*6ec0*/  HFMA2 R145, -RZ, RZ, 0, 0 ;  /* 0x00000000ff917431 */ /* 0x000fe200000001ff */
[----:B------:R-:W-:Y:S01]  /*6ed0*/  SHF.R.U32.HI R4, RZ, 0x4, R4 ;  /* 0x00000004ff047819 */ /* 0x000fe20000011604 */
[----:B------:R-:W-:Y:S01]  /*6ee0*/  USHF.L.U32 UR66, UR39, 0x5, URZ ;  /* 0x0000000527427899 */ /* 0x000fe200080006ff */
[----:B------:R-:W-:Y:S01]  /*6ef0*/  SGXT.U32 R252, R252, 0xe ;  /* 0x0000000efcfc781a */ /* 0x000fe20000000000 */
[----:B------:R-:W-:Y:S01]  /*6f00*/  UISETP.NE.U32.AND UP2, UPT, UR33, URZ, UPT ;  /* 0x000000ff2100728c */ /* 0x000fe2000bf45070 */
[----:B------:R-:W-:Y:S01]  /*6f10*/  SGXT.U32 R147, R4, 0xe ;  /* 0x0000000e0493781a */ /* 0x000fe20000000000 */
[----:B------:R-:W-:Y:S01]  /*6f20*/  IMAD.MOV.U32 R4, RZ, RZ, RZ ;  /* 0x000000ffff047224 */ /* 0x000fe200078e00ff */
[----:B------:R-:W-:Y:S01]  /*6f30*/  IADD3 R5, P0, PT, R252, 0x2, RZ ;  /* 0x00000002fc057810 */ /* 0x000fe20007f1e0ff */
[----:B------:R-:W-:Y:S01]  /*6f40*/  HFMA2 R141, -RZ, RZ, 0, 5.9604644775390625e-08 ;  /* 0x00000001ff8d7431 */ /* 0x000fe200000001ff */
[----:B------:R-:W-:Y:S01]  /*6f50*/  UMOV UR44, 0xfffffffe ;  /* 0xfffffffe002c7882 */ /* 0x000fe20000000000 */
[----:B------:R-:W-:Y:S01]  /*6f60*/  R2UR UR43, R145 ;  /* 0x00000000912b72ca */ /* 0x000fe200000e0000 */
[----:B------:R-:W-:Y:S01]  /*6f70*/  UMOV UR45, 0x7fffbfdf ;  /* 0x7fffbfdf002d7882 */ /* 0x000fe20000000000 */
[----:B------:R-:W-:Y:S01]  /*6f80*/  R2UR UR10, R5 ;  /* 0x00000000050a72ca */ /* 0x000fe200000e0000 */
[----:B------:R-:W-:Y:S01]  /*6f90*/  IMAD.MOV.U32 R21, RZ, RZ, RZ ;  /* 0x000000ffff157224 */ /* 0x000fe200078e00ff */
[C---:B------:R-:W-:Y:S01]  /*6fa0*/  IADD3 R5, P3, PT, R147.reuse, 0x8000080, RZ ;  /* 0x0800008093057810 */ /* 0x040fe20007f7e0ff */
[----:B------:R-:W-:Y:S01]  /*6fb0*/  IMAD.MOV.U32 R22, RZ, RZ, RZ ;  /* 0x000000ffff167224 */ /* 0x000fe200078e00ff */
[----:B------:R-:W-:Y:S01]  /*6fc0*/  LOP3.LUT R147, R147, 0x8000000, RZ, 0xfc, !PT ;  /* 0x0800000093937812 */ /* 0x000fe200078efcff */
[----:B------:R-:W-:Y:S01]  /*6fd0*/  IMAD.MOV.U32 R142, RZ, RZ, RZ ;  /* 0x000000ffff8e7224 */ /* 0x000fe200078e00ff */
[C---:B------:R-:W-:Y:S01]  /*6fe0*/  IADD3 R6, P2, PT, R5.reuse, 0x80, RZ ;  /* 0x0000008005067810 */ /* 0x040fe20007f5e0ff */
[----:B------:R-:W-:Y:S01]  /*6ff0*/  IMAD.U32 R20, RZ, RZ, UR60 ;  /* 0x0000003cff147e24 */ /* 0x000fe2000f8e00ff */
[----:B------:R-:W-:-:S02]  /*7000*/  IADD3 R7, P1, PT, R5, 0x100, RZ ;  /* 0x0000010005077810 */ /* 0x000fc40007f3e0ff */
[----:B------:R-:W-:Y:S02]  /*7010*/  R2UR UR12, R6 ;  /* 0x00000000060c72ca */ /* 0x000fe400000e0000 */
[----:B------:R-:W-:Y:S02]  /*7020*/  R2UR UR14, R7 ;  /* 0x00000000070e72ca */ /* 0x000fe400000e0000 */
[----:B------:R-:W-:Y:S02]  /*7030*/  IADD3.X R4, PT, PT, R4, 0x40004040, RZ, P3, !PT ;  /* 0x4000404004047810 */ /* 0x000fe40001ffe4ff */
[C---:B------:R-:W-:Y:S02]  /*7040*/  IADD3 R6, P5, PT, R5.reuse, 0x200, RZ ;  /* 0x0000020005067810 */ /* 0x040fe40007fbe0ff */
[C---:B------:R-:W-:Y:S02]  /*7050*/  IADD3 R7, P4, PT, R5.reuse, 0x280, RZ ;  /* 0x0000028005077810 */ /* 0x040fe40007f9e0ff */
[----:B------:R-:W-:-:S02]  /*7060*/  IADD3 R8, P3, PT, R5, 0x300, RZ ;  /* 0x0000030005087810 */ /* 0x000fc40007f7e0ff */
[----:B------:R-:W-:Y:S01]  /*7070*/  R2UR UR18, R6 ;  /* 0x00000000061272ca */ /* 0x000fe200000e0000 */
[--C-:B------:R-:W-:Y:S01]  /*7080*/  IMAD.X R6, RZ, RZ, R4.reuse, P1 ;  /* 0x000000ffff067224 */ /* 0x100fe200008e0604 */
[----:B------:R-:W-:Y:S02]  /*7090*/  R2UR UR20, R7 ;  /* 0x00000000071472ca */ /* 0x000fe400000e0000 */
[----:B------:R-:W-:Y:S01]  /*70a0*/  R2UR UR22, R8 ;  /* 0x00000000081672ca */ /* 0x000fe200000e0000 */
[--C-:B------:R-:W-:Y:S01]  /*70b0*/  IMAD.X R8, RZ, RZ, R4.reuse, P5 ;  /* 0x000000ffff087224 */ /* 0x100fe200028e0604 */
[C---:B------:R-:W-:Y:S02]  /*70c0*/  IADD3 R10, P1, PT, R5.reuse, 0x400, RZ ;  /* 0x00000400050a7810 */ /* 0x040fe40007f3e0ff */
[C---:B------:R-:W-:Y:S02]  /*70d0*/  IADD3 R12, P5, PT, R5.reuse, 0x500, RZ ;  /* 0x00000500050c7810 */ /* 0x040fe40007fbe0ff */
[----:B------:R-:W-:Y:S01]  /*70e0*/  R2UR UR26, R10 ;  /* 0x000000000a1a72ca */ /* 0x000fe200000e0000 */
[--C-:B------:R-:W-:Y:S01]  /*70f0*/  IMAD.X R10, RZ, RZ, R4.reuse, P3 ;  /* 0x000000ffff0a7224 */ /* 0x100fe200018e0604 */
[----:B------:R-:W-:Y:S01]  /*7100*/  R2UR UR30, R12 ;  /* 0x000000000c1e72ca */ /* 0x000fe200000e0000 */
[----:B------:R-:W-:Y:S01]  /*7110*/  IMAD.X R12, RZ, RZ, R4, P1 ;  /* 0x000000ffff0c7224 */ /* 0x000fe200008e0604 */
[----:B------:R-:W-:-:S02]  /*7120*/  R2UR UR32, R5 ;  /* 0x00000000052072ca */ /* 0x000fc400000e0000 */
[----:B------:R-:W-:Y:S02]  /*7130*/  IADD3 R14, P3, PT, R5, 0x600, RZ ;  /* 0x00000600050e7810 */ /* 0x000fe40007f7e0ff */
[----:B------:R-:W-:Y:S02]  /*7140*/  R2UR UR15, R6 ;  /* 0x00000000060f72ca */ /* 0x000fe400000e0000 */
[----:B------:R-:W-:Y:S02]  /*7150*/  R2UR UR36, R14 ;  /* 0x000000000e2472ca */ /* 0x000fe400000e0000 */
[----:B------:R-:W-:Y:S02]  /*7160*/  R2UR UR19, R8 ;  /* 0x00000000081372ca */ /* 0x000fe400000e0000 */
[----:B------:R-:W-:Y:S02]  /*7170*/  R2UR UR23, R10 ;  /* 0x000000000a1772ca */ /* 0x000fe400000e0000 */
[----:B------:R-:W-:-:S02]  /*7180*/  R2UR UR27, R12 ;  /* 0x000000000c1b72ca */ /* 0x000fc400000e0000 */
[----:B------:R-:W-:Y:S02]  /*7190*/  R2UR UR33, R4 ;  /* 0x00000000042172ca */ /* 0x000fe400000e0000 */
[----:B------:R-:W-:Y:S01]  /*71a0*/  MOV R3, UR66 ;  /* 0x0000004200037c02 */ /* 0x000fe20008000f00 */
[----:B--2---:R-:W-:-:S05]  /*71b0*/  VIADD R2, R2, 0x18000 ;  /* 0x0001800002027836 */ /* 0x004fca0000000000 */
[----:B------:R-:W-:-:S04]  /*71c0*/  SHF.R.U32.HI R2, RZ, 0x4, R2 ;  /* 0x00000004ff027819 */ /* 0x000fc80000011602 */
[----:B------:R-:W-:Y:S01]  /*71d0*/  SGXT.U32 R144, R2, 0xe ;  /* 0x0000000e0290781a */ /* 0x000fe20000000000 */
[----:B------:R-:W-:-:S03]  /*71e0*/  IMAD.MOV.U32 R2, RZ, RZ, RZ ;  /* 0x000000ffff027224 */ /* 0x000fc600078e00ff */
[----:B------:R-:W-:Y:S02]  /*71f0*/  R2UR UR42, R144 ;  /* 0x00000000902a72ca */ /* 0x000fe400000e0000 */
[----:B------:R-:W-:-:S04]  /*7200*/  IADD3.X R2, PT, PT, R2, 0x40004040, RZ, P0, !PT ;  /* 0x4000404002027810 */ /* 0x000fc800007fe4ff */
[----:B------:R-:W-:Y:S02]  /*7210*/  R2UR UR11, R2 ;  /* 0x00000000020b72ca */ /* 0x000fe400000e0000 */
[----:B------:R-:W-:-:S04]  /*7220*/  IADD3 R2, P0, PT, R5, 0x180, RZ ;  /* 0x0000018005027810 */ /* 0x000fc80007f1e0ff */
[----:B------:R-:W-:Y:S01]  /*7230*/  R2UR UR16, R2 ;  /* 0x00000000021072ca */ /* 0x000fe200000e0000 */
[--C-:B------:R-:W-:Y:S01]  /*7240*/  IMAD.X R2, RZ, RZ, R4.reuse, P2 ;  /* 0x000000ffff027224 */ /* 0x100fe200010e0604 */
[C---:B------:R-:W-:Y:S01]  /*7250*/  IADD3 R9, P2, PT, R5.reuse, 0x380, RZ ;  /* 0x0000038005097810 */ /* 0x040fe20007f5e0ff */
[--C-:B------:R-:W-:Y:S01]  /*7260*/  IMAD.X R7, RZ, RZ, R4.reuse, P0 ;  /* 0x000000ffff077224 */ /* 0x100fe200000e0604 */
[----:B------:R-:W-:Y:S01]  /*7270*/  IADD3 R11, P0, PT, R5, 0x480, RZ ;  /* 0x00000480050b7810 */ /* 0x000fe20007f1e0ff */
[----:B------:R-:W-:Y:S01]  /*7280*/  UIADD3.64 UR42, UPT, UPT, UR42, -UR44, URZ ;  /* 0x8000002c2a2a7297 */ /* 0x000fe2000fffe0ff */
[----:B------:R-:W-:Y:S01]  /*7290*/  R2UR UR24, R9 ;  /* 0x00000000091872ca */ /* 0x000fe200000e0000 */
[----:B------:R-:W-:Y:S01]  /*72a0*/  UIADD3.64 UR44, UPT, UPT, UR10, 0x2, URZ ;  /* 0x000000020a2c7897 */ /* 0x000fe2000fffe0ff */
[----:B------:R-:W-:Y:S01]  /*72b0*/  R2UR UR28, R11 ;  /* 0x000000000b1c72ca */ /* 0x000fe200000e0000 */
[--C-:B------:R-:W-:Y:S01]  /*72c0*/  IMAD.X R11, RZ, RZ, R4.reuse, P2 ;  /* 0x000000ffff0b7224 */ /* 0x100fe200010e0604 */
[----:B------:R-:W-:Y:S01]  /*72d0*/  IADD3.X R9, PT, PT, R4, RZ, RZ, P4, !PT ;  /* 0x000000ff04097210 */ /* 0x000fe200027fe4ff */
[----:B------:R-:W-:Y:S01]  /*72e0*/  UIADD3.64 UR46, UPT, UPT, UR10, 0x4, URZ ;  /* 0x000000040a2e7897 */ /* 0x000fe2000fffe0ff */
[C---:B------:R-:W-:Y:S01]  /*72f0*/  IADD3 R13, P4, PT, R5.reuse, 0x580, RZ ;  /* 0x00000580050d7810 */ /* 0x040fe20007f9e0ff */
[----:B------:R-:W-:Y:S01]  /*7300*/  UIADD3.64 UR48, UPT, UPT, UR10, 0xfe, URZ ;  /* 0x000000fe0a307897 */ /* 0x000fe2000fffe0ff */
[C---:B------:R-:W-:Y:S01]  /*7310*/  IADD3 R15, P2, PT, R5.reuse, 0x680, RZ ;  /* 0x00000680050f7810 */ /* 0x040fe20007f5e0ff */
[----:B------:R-:W-:Y:S01]  /*7320*/  UIADD3.64 UR50, UPT, UPT, UR10, 0x100, URZ ;  /* 0x000001000a327897 */ /* 0x000fe2000fffe0ff */
[----:B------:R-:W-:Y:S01]  /*7330*/  IADD3 R5, P1, PT, R5, 0x700, RZ ;  /* 0x0000070005057810 */ /* 0x000fe20007f3e0ff */
[----:B------:R-:W-:Y:S01]  /*7340*/  UIADD3.64 UR52, UPT, UPT, UR10, 0x102, URZ ;  /* 0x000001020a347897 */ /* 0x000fe2000fffe0ff */
[----:B------:R-:W-:Y:S01]  /*7350*/  R2UR UR13, R2 ;  /* 0x00000000020d72ca */ /* 0x000fe200000e0000 */
[--C-:B------:R-:W-:Y:S01]  /*7360*/  IMAD.X R2, RZ, RZ, R4.reuse, P0 ;  /* 0x000000ffff027224 */ /* 0x100fe200000e0604 */
[----:B------:R-:W-:Y:S01]  /*7370*/  R2UR UR40, R5 ;  /* 0x00000000052872ca */ /* 0x000fe200000e0000 */
[--C-:B------:R-:W-:Y:S01]  /*7380*/  IMAD.X R5, RZ, RZ, R4.reuse, P5 ;  /* 0x000000ffff057224 */ /* 0x100fe200028e0604 */
[----:B------:R-:W-:Y:S01]  /*7390*/  IADD3.X R6, PT, PT, R4, RZ, RZ, P4, !PT ;  /* 0x000000ff04067210 */ /* 0x000fe200027fe4ff */
[----:B------:R-:W-:Y:S01]  /*73a0*/  UIADD3.64 UR54, UPT, UPT, UR10, 0x104, URZ ;  /* 0x000001040a367897 */ /* 0x000fe2000fffe0ff */
[----:B------:R-:W-:Y:S01]  /*73b0*/  R2UR UR29, R2 ;  /* 0x00000000021d72ca */ /* 0x000fe200000e0000 */
[--C-:B------:R-:W-:Y:S01]  /*73c0*/  IMAD.X R2, RZ, RZ, R4.reuse, P3 ;  /* 0x000000ffff027224 */ /* 0x100fe200018e0604 */
[----:B------:R-:W-:Y:S01]  /*73d0*/  R2UR UR31, R5 ;  /* 0x00000000051f72ca */ /* 0x000fe200000e0000 */
[--C-:B------:R-:W-:Y:S01]  /*73e0*/  IMAD.X R5, RZ, RZ, R4.reuse, P2 ;  /* 0x000000ffff057224 */ /* 0x100fe200010e0604 */
[----:B------:R-:W-:Y:S01]  /*73f0*/  R2UR UR34, R13 ;  /* 0x000000000d2272ca */ /* 0x000fe200000e0000 */
[----:B------:R-:W-:Y:S01]  /*7400*/  IMAD.X R4, RZ, RZ, R4, P1 ;  /* 0x000000ffff047224 */ /* 0x000fe200008e0604 */
[----:B------:R-:W-:Y:S01]  /*7410*/  R2UR UR38, R15 ;  /* 0x000000000f2672ca */ /* 0x000fe200000e0000 */
[----:B------:R-:W-:Y:S01]  /*7420*/  UIADD3.64 UR56, UPT, UPT, UR10, 0x1fe, URZ ;  /* 0x000001fe0a387897 */ /* 0x000fe2000fffe0ff */
        /* <DEDUP_REMOVED lines=11> */
[----:B------:R-:W-:Y:S01]  /*74e0*/  IMAD.U32 R2, RZ, RZ, UR66 ;  /* 0x00000042ff027e24 */ /* 0x000fe2000f8e00ff */
[----:B------:R-:W-:Y:S01]  /*74f0*/  R2UR UR41, R4 ;  /* 0x00000000042972ca */ /* 0x000fe200000e0000 */
[----:B------:R-:W-:Y:S01]  /*7500*/  IMAD.MOV.U32 R4, RZ, RZ, RZ ;  /* 0x000000ffff047224 */ /* 0x000fe200078e00ff */
[----:B------:R-:W-:-:S02]  /*7510*/  UIADD3.64 UR66, UPT, UPT, UR10, 0x300, URZ ;  /* 0x000003000a427897 */ /* 0x000fc4000fffe0ff */
[----:B------:R0:W-:Y:S01]  /*7520*/  STL [R1+0x58], R2 ;  /* 0x0000580201007387 */ /* 0x0001e20000100800 */
[----:B------:R-:W-:Y:S01]  /*7530*/  UIADD3.64 UR70, UPT, UPT, UR10, 0x304, URZ ;  /* 0x000003040a467897 */ /* 0x000fe2000fffe0ff */
[----:B0-----:R-:W-:-:S11]  /*7540*/  IMAD.SHL.U32 R2, R132, 0x20, RZ ;  /* 0x0000002084027824 */ /* 0x001fd600078e00ff */
.L_x_20:
[----:B------:R-:W2:Y:S04]  /*7550*/  LDL.64 R6, [R1+0x10] ;  /* 0x0000100001067983 */ /* 0x000ea80000100a00 */
[----:B------:R-:W3:Y:S04]  /*7560*/  LDL.64 R12, [R1+0x8] ;  /* 0x00000800010c7983 */ /* 0x000ee80000100a00 */
[----:B------:R-:W4:Y:S04]  /*7570*/  LDL.64 R8, [R1+0x40] ;  /* 0x0000400001087983 */ /* 0x000f280000100a00 */
[----:B------:R-:W5:Y:S04]  /*7580*/  LDL.64 R14, [R1] ;  /* 0x00000000010e7983 */ /* 0x000f680000100a00 */
[----:B------:R-:W5:Y:S04]  /*7590*/  LDL.64 R10, [R1+0x38] ;  /* 0x00003800010a7983 */ /* 0x000f680000100a00 */
[----:B------:R-:W5:Y:S04]  /*75a0*/  LDL.64 R36, [R1+0x30] ;  /* 0x0000300001247983 */ /* 0x000f680000100a00 */
[----:B------:R-:W5:Y:S04]  /*75b0*/  LDL.64 R44, [R1+0x28] ;  /* 0x00002800012c7983 */ /* 0x000f680000100a00 */
[----:B------:R-:W5:Y:S04]  /*75c0*/  LDL.64 R54, [R1+0x20] ;  /* 0x0000200001367983 */ /* 0x000f680000100a00 */
[----:B------:R-:W5:Y:S01]  /*75d0*/  LDL.64 R52, [R1+0x18] ;  /* 0x0000180001347983 */ /* 0x000f620000100a00 */
[----:B------:R-:W-:-:S04]  /*75e0*/  IMAD.WIDE R24, R2, 0x2, R240 ;  /* 0x0000000202187825 */ /* 0x000fc800078e02f0 */
[C---:B------:R-:W-:Y:S02]  /*75f0*/  IMAD.WIDE R32, R2.reuse, 0x2, R224 ;  /* 0x0000000202207825 */ /* 0x040fe400078e02e0 */
[----:B------:R-:W5:Y:S02]  /*7600*/  LDG.E.U16 R24, desc[UR8][R24.64] ;  /* 0x0000000818187981 */ /* 0x000f64000c1e1500 */
[C---:B------:R-:W-:Y:S02]  /*7610*/  IMAD.WIDE R18, R2.reuse, 0x2, R238 ;  /* 0x0000000202127825 */ /* 0x040fe400078e02ee */
[----:B------:R-:W5:Y:S02]  /*7620*/  LDG.E.U16 R32, desc[UR8][R32.64] ;  /* 0x0000000820207981 */ /* 0x000f64000c1e1500 */
[C---:B------:R-:W-:Y:S02]  /*7630*/  IMAD.WIDE R28, R2.reuse, 0x2, R222 ;  /* 0x00000002021c7825 */ /* 0x040fe400078e02de */
[----:B------:R0:W5:Y:S02]  /*7640*/  LDG.E.U16 R46, desc[UR8][R18.64] ;  /* 0x00000008122e7981 */ /* 0x000164000c1e1500 */
[----:B------:R-:W-:-:S02]  /*7650*/  IMAD.WIDE R26, R2, 0x2, R236 ;  /* 0x00000002021a7825 */ /* 0x000fc400078e02ec */
[----:B------:R1:W5:Y:S02]  /*7660*/  LDG.E.U16 R49, desc[UR8][R28.64] ;  /* 0x000000081c317981 */ /* 0x000364000c1e1500 */
[C---:B------:R-:W-:Y:S02]  /*7670*/  IMAD.WIDE R30, R2.reuse, 0x2, R220 ;  /* 0x00000002021e7825 */ /* 0x040fe400078e02dc */
[----:B------:R1:W5:Y:S02]  /*7680*/  LDG.E.U16 R47, desc[UR8][R26.64] ;  /* 0x000000081a2f7981 */ /* 0x000364000c1e1500 */
[C---:B0-----:R-:W-:Y:S02]  /*7690*/  IMAD.WIDE R18, R2.reuse, 0x2, R250 ;  /* 0x0000000202127825 */ /* 0x041fe400078e02fa */
[----:B------:R-:W5:Y:S02]  /*76a0*/  LDG.E.U16 R50, desc[UR8][R30.64] ;  /* 0x000000081e327981 */ /* 0x000f64000c1e1500 */
[----:B-1----:R-:W-:-:S02]  /*76b0*/  IMAD.WIDE R28, R2, 0x2, R234 ;  /* 0x00000002021c7825 */ /* 0x002fc400078e02ea */
[----:B------:R-:W5:Y:S02]  /*76c0*/  LDG.E.U16 R43, desc[UR8][R18.64] ;  /* 0x00000008122b7981 */ /* 0x000f64000c1e1500 */
[C---:B------:R-:W-:Y:S02]  /*76d0*/  IMAD.WIDE R34, R2.reuse, 0x2, R218 ;  /* 0x0000000202227825 */ /* 0x040fe400078e02da */
[----:B------:R0:W5:Y:S02]  /*76e0*/  LDG.E.U16 R48, desc[UR8][R28.64] ;  /* 0x000000081c307981 */ /* 0x000164000c1e1500 */
[C---:B------:R-:W-:Y:S02]  /*76f0*/  IMAD.WIDE R38, R2.reuse, 0x2, R216 ;  /* 0x0000000202267825 */ /* 0x040fe400078e02d8 */
[----:B------:R1:W5:Y:S02]  /*7700*/  LDG.E.U16 R51, desc[UR8][R34.64] ;  /* 0x0000000822337981 */ /* 0x000364000c1e1500 */
[----:B------:R-:W-:-:S02]  /*7710*/  IMAD.WIDE R26, R2, 0x2, R244 ;  /* 0x00000002021a7825 */ /* 0x000fc400078e02f4 */
[----:B------:R-:W5:Y:S02]  /*7720*/  LDG.E.U16 R38, desc[UR8][R38.64] ;  /* 0x0000000826267981 */ /* 0x000f64000c1e1500 */
[C---:B0-----:R-:W-:Y:S02]  /*7730*/  IMAD.WIDE R28, R2.reuse, 0x2, R214 ;  /* 0x00000002021c7825 */ /* 0x041fe400078e02d6 */
[----:B------:R-:W5:Y:S02]  /*7740*/  LDG.E.U16 R26, desc[UR8][R26.64] ;  /* 0x000000081a1a7981 */ /* 0x000f64000c1e1500 */
[C---:B-1----:R-:W-:Y:S02]  /*7750*/  IMAD.WIDE R34, R2.reuse, 0x2, R230 ;  /* 0x0000000202227825 */ /* 0x042fe400078e02e6 */
[----:B------:R-:W5:Y:S02]  /*7760*/  LDG.E.U16 R28, desc[UR8][R28.64] ;  /* 0x000000081c1c7981 */ /* 0x000f64000c1e1500 */
[----:B------:R-:W-:-:S02]  /*7770*/  IMAD.WIDE R18, R2, 0x2, R228 ;  /* 0x0000000202127825 */ /* 0x000fc400078e02e4 */
[----:B------:R-:W5:Y:S04]  /*7780*/  LDG.E.U16 R34, desc[UR8][R34.64] ;  /* 0x0000000822227981 */ /* 0x000f68000c1e1500 */
[----:B------:R-:W5:Y:S01]  /*7790*/  LDG.E.U16 R18, desc[UR8][R18.64] ;  /* 0x0000000812127981 */ /* 0x000f62000c1e1500 */
[----:B--2---:R-:W-:-:S04]  /*77a0*/  IMAD.WIDE R16, R2, 0x2, R6 ;  /* 0x0000000202107825 */ /* 0x004fc800078e0206 */
[C---:B------:R-:W-:Y:S02]  /*77b0*/  IMAD.WIDE R6, R2.reuse, 0x2, R174 ;  /* 0x0000000202067825 */ /* 0x040fe400078e02ae */
[----:B------:R-:W2:Y:S04]  /*77c0*/  LDG.E.U16 R16, desc[UR8][R16.64] ;  /* 0x0000000810107981 */ /* 0x000ea8000c1e1500 */
[----:B------:R0:W2:Y:S01]  /*77d0*/  LDG.E.U16 R5, desc[UR8][R6.64] ;  /* 0x0000000806057981 */ /* 0x0000a2000c1e1500 */
[----:B---3--:R-:W-:-:S04]  /*77e0*/  IMAD.WIDE R12, R2, 0x2, R12 ;  /* 0x00000002020c7825 */ /* 0x008fc800078e020c */
[C---:B----4-:R-:W-:Y:S01]  /*77f0*/  IMAD.WIDE R8, R2.reuse, 0x2, R8 ;  /* 0x0000000202087825 */ /* 0x050fe200078e0208 */
[----:B------:R1:W3:Y:S03]  /*7800*/  LDG.E.U16 R41, desc[UR8][R12.64] ;  /* 0x000000080c297981 */ /* 0x0002e6000c1e1500 */
[----:B0-----:R-:W-:Y:S01]  /*7810*/  IMAD.MOV.U32 R6, RZ, RZ, R138 ;  /* 0x000000ffff067224 */ /* 0x001fe200078e008a */
[----:B------:R0:W4:Y:S01]  /*7820*/  LDG.E.U16 R17, desc[UR8][R8.64] ;  /* 0x0000000808117981 */ /* 0x000122000c1e1500 */
[----:B------:R-:W-:Y:S02]  /*7830*/  IMAD.MOV.U32 R7, RZ, RZ, R139 ;  /* 0x000000ffff077224 */ /* 0x000fe400078e008b */
[----:B------:R-:W-:-:S04]  /*7840*/  IMAD.WIDE R6, R2, 0x2, R6 ;  /* 0x0000000202067825 */ /* 0x000fc800078e0206 */
[C---:B-----5:R-:W-:Y:S01]  /*7850*/  IMAD.WIDE R14, R2.reuse, 0x2, R14 ;  /* 0x00000002020e7825 */ /* 0x060fe200078e020e */
[----:B------:R-:W5:Y:S03]  /*7860*/  LDG.E.U16 R40, desc[UR8][R6.64] ;  /* 0x0000000806287981 */ /* 0x000f66000c1e1500 */
[C---:B------:R-:W-:Y:S01]  /*7870*/  IMAD.WIDE R10, R2.reuse, 0x2, R10 ;  /* 0x00000002020a7825 */ /* 0x040fe200078e020a */
[----:B------:R-:W3:Y:S03]  /*7880*/  LDG.E.U16 R42, desc[UR8][R14.64] ;  /* 0x000000080e2a7981 */ /* 0x000ee6000c1e1500 */
[C---:B-1----:R-:W-:Y:S01]  /*7890*/  IMAD.WIDE R12, R2.reuse, 0x2, R36 ;  /* 0x00000002020c7825 */ /* 0x042fe200078e0224 */
[----:B------:R1:W3:Y:S03]  /*78a0*/  LDG.E.U16 R23, desc[UR8][R10.64] ;  /* 0x000000080a177981 */ /* 0x0002e6000c1e1500 */
[C---:B------:R-:W-:Y:S01]  /*78b0*/  IMAD.WIDE R36, R2.reuse, 0x2, R232 ;  /* 0x0000000202247825 */ /* 0x040fe200078e02e8 */
[----:B------:R1:W4:Y:S03]  /*78c0*/  LDG.E.U16 R25, desc[UR8][R12.64] ;  /* 0x000000080c197981 */ /* 0x000326000c1e1500 */
[----:B0-----:R-:W-:-:S02]  /*78d0*/  IMAD.WIDE R8, R2, 0x2, R44 ;  /* 0x0000000202087825 */ /* 0x001fc400078e022c */
[----:B------:R-:W4:Y:S02]  /*78e0*/  LDG.E.U16 R36, desc[UR8][R36.64] ;  /* 0x0000000824247981 */ /* 0x000f24000c1e1500 */
[C---:B-1----:R-:W-:Y:S02]  /*78f0*/  IMAD.WIDE R10, R2.reuse, 0x2, R248 ;  /* 0x00000002020a7825 */ /* 0x042fe400078e02f8 */
[----:B------:R-:W4:Y:S02]  /*7900*/  LDG.E.U16 R33, desc[UR8][R8.64] ;  /* 0x0000000808217981 */ /* 0x000f24000c1e1500 */
[C---:B------:R-:W-:Y:S02]  /*7910*/  IMAD.WIDE R14, R2.reuse, 0x2, R246 ;  /* 0x00000002020e7825 */ /* 0x040fe400078e02f6 */
[----:B------:R0:W4:Y:S02]  /*7920*/  LDG.E.U16 R44, desc[UR8][R10.64] ;  /* 0x000000080a2c7981 */ /* 0x000124000c1e1500 */
[----:B------:R-:W-:-:S02]  /*7930*/  IMAD.WIDE R30, R2, 0x2, R54 ;  /* 0x00000002021e7825 */ /* 0x000fc400078e0236 */
[----:B------:R1:W4:Y:S02]  /*7940*/  LDG.E.U16 R45, desc[UR8][R14.64] ;  /* 0x000000080e2d7981 */ /* 0x000324000c1e1500 */
[C---:B------:R-:W-:Y:S02]  /*7950*/  IMAD.WIDE R12, R2.reuse, 0x2, R212 ;  /* 0x00000002020c7825 */ /* 0x040fe400078e02d4 */
[----:B------:R-:W4:Y:S02]  /*7960*/  LDG.E.U16 R30, desc[UR8][R30.64] ;  /* 0x000000081e1e7981 */ /* 0x000f24000c1e1500 */
[C---:B0-----:R-:W-:Y:S02]  /*7970*/  IMAD.WIDE R10, R2.reuse, 0x2, R242 ;  /* 0x00000002020a7825 */ /* 0x041fe400078e02f2 */
[----:B------:R-:W4:Y:S02]  /*7980*/  LDG.E.U16 R12, desc[UR8][R12.64] ;  /* 0x000000080c0c7981 */ /* 0x000f24000c1e1500 */
[----:B-1----:R-:W-:-:S02]  /*7990*/  IMAD.WIDE R14, R2, 0x2, R52 ;  /* 0x00000002020e7825 */ /* 0x002fc400078e0234 */
[----:B------:R-:W4:Y:S02]  /*79a0*/  LDG.E.U16 R10, desc[UR8][R10.64] ;  /* 0x000000080a0a7981 */ /* 0x000f24000c1e1500 */
[C---:B------:R-:W-:Y:S02]  /*79b0*/  IMAD.WIDE R6, R2.reuse, 0x2, R226 ;  /* 0x0000000202067825 */ /* 0x040fe400078e02e2 */
[----:B------:R-:W4:Y:S02]  /*79c0*/  LDG.E.U16 R14, desc[UR8][R14.64] ;  /* 0x000000080e0e7981 */ /* 0x000f24000c1e1500 */
[----:B------:R-:W-:Y:S02]  /*79d0*/  IMAD.WIDE R8, R2, 0x2, R210 ;  /* 0x0000000202087825 */ /* 0x000fe400078e02d2 */
[----:B------:R-:W4:Y:S04]  /*79e0*/  LDG.E.U16 R6, desc[UR8][R6.64] ;  /* 0x0000000806067981 */ /* 0x000f28000c1e1500 */
[----:B------:R-:W4:Y:S01]  /*79f0*/  LDG.E.U16 R8, desc[UR8][R8.64] ;  /* 0x0000000808087981 */ /* 0x000f22000c1e1500 */
[----:B------:R-:W-:-:S02]  /*7a00*/  LOP3.LUT R53, R137, 0x10, RZ, 0x3c, !PT ;  /* 0x0000001089357812 */ /* 0x000fc400078e3cff */
[C---:B------:R-:W-:Y:S01]  /*7a10*/  LOP3.LUT R52, R137.reuse, 0x20, RZ, 0x3c, !PT ;  /* 0x0000002089347812 */ /* 0x040fe200078e3cff */
[----:B------:R-:W-:Y:S04]  /*7a20*/  STS.U16 [R137+UR4+0x14800], R24 ;  /* 0x0148001889007988 */ /* 0x000fe80008000404 */
[----:B------:R-:W-:Y:S01]  /*7a30*/  STS.U16 [R137+UR4+0x14c00], R32 ;  /* 0x014c002089007988 */ /* 0x000fe20008000404 */
[C---:B------:R-:W-:Y:S02]  /*7a40*/  LOP3.LUT R37, R137.reuse, 0x30, RZ, 0x3c, !PT ;  /* 0x0000003089257812 */ /* 0x040fe400078e3cff */
[C---:B------:R-:W-:Y:S01]  /*7a50*/  LOP3.LUT R39, R137.reuse, 0x40, RZ, 0x3c, !PT ;  /* 0x0000004089277812 */ /* 0x040fe200078e3cff */
[----:B------:R-:W-:Y:S01]  /*7a60*/  UMOV UR72, 0x1 ;  /* 0x0000000100487882 */ /* 0x000fe20000000000 */
[----:B------:R-:W-:Y:S01]  /*7a70*/  LOP3.LUT R27, R137, 0x60, RZ, 0x3c, !PT ;  /* 0x00000060891b7812 */ /* 0x000fe200078e3cff */
[----:B------:R-:W-:-:S04]  /*7a80*/  @!UP1 UIADD3 UR72, UPT, UPT, -UR72, 0x100000, URZ ;  /* 0x0010000048489890 */ /* 0x000fc8000fffe1ff */
[----:B------:R-:W-:Y:S02]  /*7a90*/  @!UP1 USHF.L.U32 UR73, UR72, 0xb, URZ ;  /* 0x0000000b48499899 */ /* 0x000fe400080006ff */
[----:B------:R-:W-:Y:S01]  /*7aa0*/  @!UP1 USHF.L.U32 UR72, UR72, 0x1, URZ ;  /* 0x0000000148489899 */ /* 0x000fe200080006ff */
[C---:B------:R-:W-:Y:S01]  /*7ab0*/  LOP3.LUT R19, R137.reuse, 0x70, RZ, 0x3c, !PT ;  /* 0x0000007089137812 */ /* 0x040fe200078e3cff */
[----:B------:R-:W-:Y:S01]  /*7ac0*/  VOTEU.ALL UP3, P6 ;  /* 0x0000000000ff7886 */ /* 0x000fe20003060000 */
[----:B--2---:R-:W-:Y:S04]  /*7ad0*/  STS.U16 [R137+UR4+0x14400], R16 ;  /* 0x0144001089007988 */ /* 0x004fe80008000404 */
[----:B-----5:R-:W-:Y:S04]  /*7ae0*/  STS.U16 [R137+UR4+0x14000], R40 ;  /* 0x0140002889007988 */ /* 0x020fe80008000404 */
[----:B------:R-:W-:Y:S04]  /*7af0*/  STS.U16 [R53+UR4+0x14080], R5 ;  /* 0x0140800535007988 */ /* 0x000fe80008000404 */
[----:B---3--:R-:W-:Y:S04]  /*7b00*/  STS.U16 [R53+UR4+0x14480], R41 ;  /* 0x0144802935007988 */ /* 0x008fe80008000404 */
[----:B------:R-:W-:Y:S04]  /*7b10*/  STS.U16 [R53+UR4+0x14880], R46 ;  /* 0x0148802e35007988 */ /* 0x000fe80008000404 */
[----:B------:R-:W-:Y:S04]  /*7b20*/  STS.U16 [R53+UR4+0x14c80], R49 ;  /* 0x014c803135007988 */ /* 0x000fe80008000404 */
[----:B----4-:R-:W-:Y:S04]  /*7b30*/  STS.U16 [R52+UR4+0x14100], R17 ;  /* 0x0141001134007988 */ /* 0x010fe80008000404 */
[----:B------:R-:W-:Y:S04]  /*7b40*/  STS.U16 [R52+UR4+0x14500], R42 ;  /* 0x0145002a34007988 */ /* 0x000fe80008000404 */
[----:B------:R-:W-:Y:S04]  /*7b50*/  STS.U16 [R52+UR4+0x14900], R47 ;  /* 0x0149002f34007988 */ /* 0x000fe80008000404 */
[----:B------:R-:W-:Y:S04]  /*7b60*/  STS.U16 [R52+UR4+0x14d00], R50 ;  /* 0x014d003234007988 */ /* 0x000fe80008000404 */
[----:B------:R-:W-:Y:S04]  /*7b70*/  STS.U16 [R37+UR4+0x14180], R23 ;  /* 0x0141801725007988 */ /* 0x000fe80008000404 */
[----:B------:R-:W-:Y:S04]  /*7b80*/  STS.U16 [R37+UR4+0x14580], R43 ;  /* 0x0145802b25007988 */ /* 0x000fe80008000404 */
[----:B------:R-:W-:Y:S04]  /*7b90*/  STS.U16 [R37+UR4+0x14980], R48 ;  /* 0x0149803025007988 */ /* 0x000fe80008000404 */
[----:B------:R0:W-:Y:S04]  /*7ba0*/  STS.U16 [R37+UR4+0x14d80], R51 ;  /* 0x014d803325007988 */ /* 0x0001e80008000404 */
[----:B------:R1:W-:Y:S04]  /*7bb0*/  STS.U16 [R39+UR4+0x14200], R25 ;  /* 0x0142001927007988 */ /* 0x0003e80008000404 */
[----:B------:R1:W-:Y:S01]  /*7bc0*/  STS.U16 [R39+UR4+0x14600], R44 ;  /* 0x0146002c27007988 */ /* 0x0003e20008000404 */
[----:B0-----:R-:W-:-:S03]  /*7bd0*/  LOP3.LUT R37, R137, 0x50, RZ, 0x3c, !PT ;  /* 0x0000005089257812 */ /* 0x001fc600078e3cff */
[----:B------:R1:W-:Y:S04]  /*7be0*/  STS.U16 [R39+UR4+0x14a00], R36 ;  /* 0x014a002427007988 */ /* 0x0003e80008000404 */
        /* <DEDUP_REMOVED lines=12> */
[----:B------:R1:W-:Y:S01]  /*7cb0*/  STS.U16 [R19+UR4+0x14f80], R8 ;  /* 0x014f800813007988 */ /* 0x0003e20008000404 */
[----:B------:R0:W-:Y:S06]  /*7cc0*/  MEMBAR.ALL.CTA ;  /* 0x0000000000007992 */ /* 0x0001ec0000008000 */
[----:B0-----:R-:W-:Y:S04]  /*7cd0*/  FENCE.VIEW.ASYNC.S ;  /* 0x00000000000073c6 */ /* 0x001fe80000000000 */
[----:B------:R-:W0:Y:S02]  /*7ce0*/  FENCE.VIEW.ASYNC.S ;  /* 0x00000000000073c6 */ /* 0x000e240000000000 */
[----:B0-----:R1:W0:Y:S02]  /*7cf0*/  @!UP3 SYNCS.EXCH.64 URZ, [UR4+0x1c010], UR72 ;  /* 0x01c0104804ffb5b2 */ /* 0x0012240008000100 */
[----:B0-----:R-:W-:Y:S06]  /*7d00*/  BAR.SYNC.DEFER_BLOCKING 0x0 ;  /* 0x0000000000007b1d */ /* 0x001fec0000010000 */
[----:B-1----:R-:W-:Y:S05]  /*7d10*/  BRA.U UP2, `(.L_x_16) ;  /* 0x0000000102b07547 */ /* 0x002fea000b800000 */
[----:B------:R-:W2:Y:S01]  /*7d20*/  LDL R12, [R1+0x68] ;  /* 0x00006800010c7983 */ /* 0x000ea20000100800 */
[----:B------:R-:W-:Y:S02]  /*7d30*/  R2UR UR72, R147 ;  /* 0x00000000934872ca */ /* 0x000fe400000e0000 */
[----:B------:R-:W-:Y:S02]  /*7d40*/  ELECT P0, URZ, PT ;  /* 0x0000000000ff782f */ /* 0x000fe40003800000 */
[----:B------:R-:W-:Y:S01]  /*7d50*/  MOV.SPILL R5, UR5 ;  /* 0x0000000500057c02 */ /* 0x000fe20009000f00 */
[----:B------:R-:W-:Y:S01]  /*7d60*/  UMOV UR5, 0x8088010 ;  /* 0x0808801000057882 */ /* 0x000fe20000000000 */
[----:B------:R-:W-:Y:S01]  /*7d70*/  MOV.SPILL R6, UR4 ;  /* 0x0000000400067c02 */ /* 0x000fe20009000f00 */
[----:B------:R-:W-:Y:S01]  /*7d80*/  UMOV UR4, 0x0 ;  /* 0x0000000000047882 */ /* 0x000fe20000000000 */
[----:B------:R-:W-:-:S05]  /*7d90*/  IMAD.MOV.U32 R7, RZ, RZ, RZ ;  /* 0x000000ffff077224 */ /* 0x000fca00078e00ff */
[----:B------:R-:W-:Y:S01]  /*7da0*/  IMAD.U32 R8, RZ, RZ, UR72 ;  /* 0x00000048ff087e24 */ /* 0x000fe2000f8e00ff */
[----:B------:R-:W-:Y:S01]  /*7db0*/  R2UR UR72, R252 ;  /* 0x00000000fc4872ca */ /* 0x000fe200000e0000 */
[----:B------:R-:W-:Y:S01]  /*7dc0*/  @P0 IMAD.MOV.U32 R9, RZ, RZ, 0x40004040 ;  /* 0x40004040ff090424 */ /* 0x000fe200078e00ff */
[----:B------:R-:W-:-:S04]  /*7dd0*/  @P0 MOV R11, 0x40004040 ;  /* 0x40004040000b0802 */ /* 0x000fc80000000f00 */
[----:B------:R-:W-:Y:S02]  /*7de0*/  @P0 R2UR UR73, R9 ;  /* 0x00000000094902ca */ /* 0x000fe400000e0000 */
[----:B------:R-:W-:-:S05]  /*7df0*/  @P0 R2UR UR75, R11 ;  /* 0x000000000b4b02ca */ /* 0x000fca00000e0000 */
[----:B------:R-:W-:Y:S01]  /*7e00*/  IMAD.U32 R10, RZ, RZ, UR72 ;  /* 0x00000048ff0a7e24 */ /* 0x000fe2000f8e00ff */
[----:B------:R-:W-:-:S04]  /*7e10*/  @P0 R2UR UR72, R8 ;  /* 0x00000000084802ca */ /* 0x000fc800000e0000 */
[----:B------:R-:W-:-:S13]  /*7e20*/  @P0 R2UR UR74, R10 ;  /* 0x000000000a4a02ca */ /* 0x000fda00000e0000 */
[----:B------:R0:W-:Y:S02]  /*7e30*/  UTCHMMA gdesc[UR72], gdesc[UR74], tmem[UR7], tmem[UR4], idesc[UR5], !UPT ;  /* 0x00ff044a480075ea */ /* 0x0001e4000f800007 */
[----:B0-----:R-:W-:Y:S01]  /*7e40*/  UMOV UR72, 0x0 ;  /* 0x0000000000487882 */ /* 0x001fe20000000000 */
[----:B------:R-:W-:Y:S01]  /*7e50*/  UMOV UR73, 0x8088010 ;  /* 0x0808801000497882 */ /* 0x000fe20000000000 */
[----:B------:R-:W-:Y:S01]  /*7e60*/  UMOV UR74, 0x0 ;  /* 0x00000000004a7882 */ /* 0x000fe20000000000 */
[----:B------:R-:W-:Y:S01]  /*7e70*/  UMOV UR75, 0x8088010 ;  /* 0x08088010004b7882 */ /* 0x000fe20000000000 */
[----:B------:R-:W-:Y:S01]  /*7e80*/  UTCHMMA gdesc[UR32], gdesc[UR10], tmem[UR7], tmem[UR72], idesc[UR73], UPT ;  /* 0x00ff480a200075ea */ /* 0x000fe2000b800007 */
[----:B------:R-:W-:Y:S01]  /*7e90*/  UTCHMMA gdesc[UR12], gdesc[UR44], tmem[UR7], tmem[UR74], idesc[UR75], UPT ;  /* 0x00ff4a2c0c0075ea */ /* 0x000fe2000b800007 */
[----:B------:R-:W-:Y:S01]  /*7ea0*/  UTCHMMA gdesc[UR14], gdesc[UR46], tmem[UR7], tmem[UR72], idesc[UR73], UPT ;  /* 0x00ff482e0e0075ea */ /* 0x000fe2000b800007 */
[----:B------:R-:W-:Y:S01]  /*7eb0*/  UTCHMMA gdesc[UR16], gdesc[UR48], tmem[UR7], tmem[UR74], idesc[UR75], UPT ;  /* 0x00ff4a30100075ea */ /* 0x000fe2000b800007 */
[----:B------:R-:W-:Y:S01]  /*7ec0*/  UTCHMMA gdesc[UR18], gdesc[UR50], tmem[UR7], tmem[UR72], idesc[UR73], UPT ;  /* 0x00ff4832120075ea */ /* 0x000fe2000b800007 */
[----:B------:R-:W-:Y:S01]  /*7ed0*/  R2UR.FILL UR4, R6 ;  /* 0x00000000060472ca */ /* 0x000fe200004e0000 */
[----:B------:R-:W-:Y:S01]  /*7ee0*/  UTCHMMA gdesc[UR20], gdesc[UR52], tmem[UR7], tmem[UR74], idesc[UR75], UPT ;  /* 0x00ff4a34140075ea */ /* 0x000fe2000b800007 */
        /* <DEDUP_REMOVED lines=8> */
[----:B------:R0:W-:Y:S01]  /*7f70*/  UTCHMMA gdesc[UR40], gdesc[UR70], tmem[UR7], tmem[UR72], idesc[UR73], UPT ;  /* 0x00ff4846280075ea */ /* 0x0001e2000b800007 */
[----:B------:R-:W-:Y:S01]  /*7f80*/  R2UR.FILL UR5, R5 ;  /* 0x00000000050572ca */ /* 0x000fe200004e0000 */
[----:B--2---:R-:W-:-:S05]  /*7f90*/  VIADD R6, R12, 0x1c010 ;  /* 0x0001c0100c067836 */ /* 0x004fca0000000000 */
[----:B------:R-:W-:-:S04]  /*7fa0*/  @P0 MOV R6, R6 ;  /* 0x0000000600060202 */ /* 0x000fc80000000f00 */
[----:B0-----:R-:W-:-:S13]  /*7fb0*/  @P0 R2UR UR72, R6 ;  /* 0x00000000064802ca */ /* 0x001fda00000e0000 */
[----:B------:R0:W-:Y:S01]  /*7fc0*/  UTCBAR [UR72], URZ ;  /* 0x000000ff480073e9 */ /* 0x0001e200080000ff */
[----:B------:R-:W-:Y:S01]  /*7fd0*/  NOP ;  /* 0x0000000000007918 */ /* 0x000fe20000000000 */
.L_x_16:
[----:B------:R-:W1:Y:S01]  /*7fe0*/  SYNCS.PHASECHK.TRANS64.TRYWAIT P0, [UR4+0x1c010], RZ ;  /* 0x01c010ffff0075a7 */ /* 0x000e620008001104 */
[----:B------:R-:W2:Y:S01]  /*7ff0*/  S2R R5, SR_TID.X ;  /* 0x0000000000057919 */ /* 0x000ea20000002100 */
[----:B------:R-:W-:Y:S02]  /*8000*/  IADD3 R134, P1, PT, R4, 0x20, RZ ;  /* 0x0000002004867810 */ /* 0x000fe40007f3e0ff */
[----:B--2---:R-:W-:-:S04]  /*8010*/  LOP3.LUT R5, R5, 0x10, RZ, 0xc0, !PT ;  /* 0x0000001005057812 */ /* 0x004fc800078ec0ff */
[----:B------:R-:W-:Y:S01]  /*8020*/  IADD3 R23, P2, PT, R5, R4, RZ ;  /* 0x0000000405177210 */ /* 0x000fe20007f5e0ff */
[----:B-1----:R-:W-:-:S12]  /*8030*/  @!P0 BRA `(.L_x_17) ;  /* 0x0000006800808947 */ /* 0x002fd80003800000 */
.L_x_25:
[----:B------:R-:W2:Y:S01]  /*8040*/  LDL R4, [R1+0x64] ;  /* 0x0000640001047983 */ /* 0x000ea20000100800 */
[--C-:B------:R-:W-:Y:S01]  /*8050*/  IMAD.X R135, RZ, RZ, R22.reuse, P1 ;  /* 0x000000ffff877224 */ /* 0x100fe200008e0616 */
[C---:B------:R-:W-:Y:S01]  /*8060*/  IADD3 R27, P4, PT, R23.reuse, 0x22, RZ ;  /* 0x00000022171b7810 */ /* 0x040fe20007f9e0ff */
[----:B------:R-:W-:Y:S01]  /*8070*/  IMAD.X R22, RZ, RZ, R22, P2 ;  /* 0x000000ffff167224 */ /* 0x000fe200010e0616 */
[----:B------:R-:W-:Y:S01]  /*8080*/  IADD3 R25, P3, PT, R23, 0x20, RZ ;  /* 0x0000002017197810 */ /* 0x000fe20007f7e0ff */
[----:B------:R-:W-:Y:S01]  /*8090*/  BAR.SYNC.DEFER_BLOCKING 0x0 ;  /* 0x0000000000007b1d */ /* 0x000fe20000010000 */
[----:B------:R-:W-:Y:S02]  /*80a0*/  ISETP.GT.U32.AND P2, PT, R27, R136, PT ;  /* 0x000000881b00720c */ /* 0x000fe40003f44070 */
[----:B------:R-:W-:Y:S01]  /*80b0*/  IADD3.X R26, PT, PT, RZ, R22, RZ, P4, !PT ;  /* 0x00000016ff1a7210 */ /* 0x000fe200027fe4ff */
[----:B------:R-:W-:Y:S01]  /*80c0*/  IMAD.X R24, RZ, RZ, R22, P3 ;  /* 0x000000ffff187224 */ /* 0x000fe200018e0616 */
[----:B------:R-:W-:-:S02]  /*80d0*/  IADD3 R31, P5, PT, R23, 0x24, RZ ;  /* 0x00000024171f7810 */ /* 0x000fc40007fbe0ff */
[----:B------:R-:W-:Y:S01]  /*80e0*/  IADD3 R27, P4, PT, R23, 0x25, RZ ;  /* 0x00000025171b7810 */ /* 0x000fe20007f9e0ff */
[----:B------:R-:W3:Y:S01]  /*80f0*/  LDL.64 R56, [R1+0x50] ;  /* 0x0000500001387983 */ /* 0x000ee20000100a00 */
[-C--:B------:R-:W-:Y:S01]  /*8100*/  ISETP.GT.U32.AND P3, PT, R31, R136.reuse, PT ;  /* 0x000000881f00720c */ /* 0x080fe20003f64070 */
[--C-:B------:R-:W-:Y:S01]  /*8110*/  IMAD.X R30, RZ, RZ, R22.reuse, P5 ;  /* 0x000000ffff1e7224 */ /* 0x100fe200028e0616 */
[CC--:B------:R-:W-:Y:S01]  /*8120*/  ISETP.GT.U32.AND P5, PT, R25.reuse, R136.reuse, PT ;  /* 0x000000881900720c */ /* 0x0c0fe20003fa4070 */
[----:B------:R-:W-:Y:S01]  /*8130*/  IMAD.X R31, RZ, RZ, R22, P4 ;  /* 0x000000ffff1f7224 */ /* 0x000fe200020e0616 */
[----:B------:R-:W-:Y:S01]  /*8140*/  ISETP.GE.U32.AND P4, PT, R25, R136, PT ;  /* 0x000000881900720c */ /* 0x000fe20003f86070 */
[----:B------:R-:W1:Y:S01]  /*8150*/  S2R R33, SR_TID.X ;  /* 0x0000000000217919 */ /* 0x000e620000002100 */
[C---:B------:R-:W-:Y:S02]  /*8160*/  ISETP.GT.U32.AND.EX P5, PT, R24.reuse, RZ, PT, P5 ;  /* 0x000000ff1800720c */ /* 0x040fe40003fa4150 */
[----:B------:R-:W-:-:S02]  /*8170*/  ISETP.GE.U32.AND.EX P4, PT, R24, RZ, PT, P4 ;  /* 0x000000ff1800720c */ /* 0x000fc40003f86140 */
[----:B------:R-:W4:Y:S01]  /*8180*/  LDL R24, [R1+0x60] ;  /* 0x0000600001187983 */ /* 0x000f220000100800 */
[----:B------:R-:W-:Y:S02]  /*8190*/  IADD3 R29, P0, PT, R23, 0x23, RZ ;  /* 0x00000023171d7810 */ /* 0x000fe40007f1e0ff */
[----:B------:R-:W-:Y:S02]  /*81a0*/  ISETP.GT.U32.AND.EX P2, PT, R26, RZ, PT, P2 ;  /* 0x000000ff1a00720c */ /* 0x000fe40003f44120 */
[----:B------:R-:W-:Y:S01]  /*81b0*/  ISETP.GT.U32.AND P1, PT, R29, R136, PT ;  /* 0x000000881d00720c */ /* 0x000fe20003f24070 */
[--C-:B------:R-:W-:Y:S01]  /*81c0*/  IMAD.X R28, RZ, RZ, R22.reuse, P0 ;  /* 0x000000ffff1c7224 */ /* 0x100fe200000e0616 */
[C---:B------:R-:W-:Y:S01]  /*81d0*/  IADD3 R29, P0, PT, R23.reuse, 0x26, RZ ;  /* 0x00000026171d7810 */ /* 0x040fe20007f1e0ff */
[----:B------:R-:W4:Y:S01]  /*81e0*/  @!P6 SYNCS.CCTL.IV [UR4+0x1c010] ;  /* 0x01c01000ff00e9b1 */ /* 0x000f220008000004 */
[----:B------:R-:W-:Y:S02]  /*81f0*/  ISETP.GT.U32.AND.EX P3, PT, R30, RZ, PT, P3 ;  /* 0x000000ff1e00720c */ /* 0x000fe40003f64130 */
[----:B------:R-:W-:Y:S01]  /*8200*/  ISETP.GT.U32.AND.EX P1, PT, R28, RZ, PT, P1 ;  /* 0x000000ff1c00720c */ /* 0x000fe20003f24110 */
[----:B------:R-:W-:Y:S01]  /*8210*/  IMAD.X R32, RZ, RZ, R22, P0 ;  /* 0x000000ffff207224 */ /* 0x000fe200000e0616 */
[----:B------:R-:W-:-:S05]  /*8220*/  IADD3 R25, P0, PT, R23, 0x27, RZ ;  /* 0x0000002717197810 */ /* 0x000fca0007f1e0ff */
[----:B------:R-:W-:Y:S01]  /*8230*/  IMAD.X R22, RZ, RZ, R22, P0 ;  /* 0x000000ffff167224 */ /* 0x000fe200000e0616 */
[----:B------:R-:W-:-:S04]  /*8240*/  ISETP.GT.U32.AND P0, PT, R27, R136, PT ;  /* 0x000000881b00720c */ /* 0x000fc80003f04070 */
[----:B------:R-:W-:Y:S02]  /*8250*/  ISETP.GT.U32.AND.EX P0, PT, R31, RZ, PT, P0 ;  /* 0x000000ff1f00720c */ /* 0x000fe40003f04100 */
[----:B-1----:R-:W-:-:S04]  /*8260*/  LOP3.LUT R33, R33, 0x10, RZ, 0xc0, !PT ;  /* 0x0000001021217812 */ /* 0x002fc800078ec0ff */
[----:B------:R-:W-:Y:S02]  /*8270*/  LOP3.LUT R27, R134, 0xf, R33, 0xfe, !PT ;  /* 0x0000000f861b7812 */ /* 0x000fe400078efe21 */
[----:B0-2---:R-:W-:-:S13]  /*8280*/  R2UR UR72, R4 ;  /* 0x00000000044872ca */ /* 0x005fda00000e0000 */
[----:B------:R-:W-:Y:S01]  /*8290*/  LDTM.16dp32bit_t0_t15.x16 R4, tmem[UR72] ;  /* 0x00000048000479ee */ /* 0x000fe20008a00000 */
[----:B------:R-:W0:Y:S01]  /*82a0*/  LDTM.16dp32bit_t16_t31.x16 R4, tmem[UR72+0x10] ;  /* 0x00001048000479ee */ /* 0x000e220008a20000 */
[----:B------:R-:W0:Y:S01]  /*82b0*/  LDCU UR72, c[0x0][0x3a8] ;  /* 0x00007500ff4877ac */ /* 0x000e220008000800 */
[----:B------:R-:W-:Y:S01]  /*82c0*/  NOP ;  /* 0x0000000000007918 */ /* 0x000fe20000000000 */
[----:B0-----:R-:W-:Y:S01]  /*82d0*/  FMUL R5, R5, UR72 ;  /* 0x0000004805057c20 */ /* 0x001fe20008400000 */
[----:B------:R-:W-:Y:S01]  /*82e0*/  FMUL R4, R4, UR72 ;  /* 0x0000004804047c20 */ /* 0x000fe20008400000 */
[----:B------:R-:W-:Y:S01]  /*82f0*/  FMUL R7, R7, UR72 ;  /* 0x0000004807077c20 */ /* 0x000fe20008400000 */
[----:B------:R-:W-:Y:S01]  /*8300*/  FMUL R6, R6, UR72 ;  /* 0x0000004806067c20 */ /* 0x000fe20008400000 */
[----:B------:R-:W-:Y:S01]  /*8310*/  FMUL R8, R8, UR72 ;  /* 0x0000004808087c20 */ /* 0x000fe20008400000 */
[----:B------:R-:W-:Y:S01]  /*8320*/  FSEL R5, R5, -INF , !P4 ;  /* 0xff80000005057808 */ /* 0x000fe20006000000 */
[----:B------:R-:W-:Y:S01]  /*8330*/  FMUL R9, R9, UR72 ;  /* 0x0000004809097c20 */ /* 0x000fe20008400000 */
[-C--:B------:R-:W-:Y:S01]  /*8340*/  ISETP.GT.U32.AND P4, PT, R25, R136.reuse, PT ;  /* 0x000000881900720c */ /* 0x080fe20003f84070 */
[----:B------:R-:W-:Y:S01]  /*8350*/  FMUL R11, R11, UR72 ;  /* 0x000000480b0b7c20 */ /* 0x000fe20008400000 */
[----:B------:R-:W-:Y:S01]  /*8360*/  FSEL R23, R4, -INF , !P5 ;  /* 0xff80000004177808 */ /* 0x000fe20006800000 */
[----:B------:R-:W-:Y:S01]  /*8370*/  FMUL R10, R10, UR72 ;  /* 0x000000480a0a7c20 */ /* 0x000fe20008400000 */
[----:B------:R-:W-:Y:S01]  /*8380*/  ISETP.GT.U32.AND.EX P4, PT, R22, RZ, PT, P4 ;  /* 0x000000ff1600720c */ /* 0x000fe20003f84140 */
[----:B------:R-:W-:Y:S01]  /*8390*/  FMUL R13, R13, UR72 ;  /* 0x000000480d0d7c20 */ /* 0x000fe20008400000 */
[----:B------:R-:W2:Y:S01]  /*83a0*/  LDL R22, [R1+0x5c] ;  /* 0x00005c0001167983 */ /* 0x000ea20000100800 */
[----:B------:R-:W-:Y:S01]  /*83b0*/  ISETP.GT.U32.AND P5, PT, R29, R136, PT ;  /* 0x000000881d00720c */ /* 0x000fe20003fa4070 */
[----:B------:R-:W-:Y:S01]  /*83c0*/  FMUL R12, R12, UR72 ;  /* 0x000000480c0c7c20 */ /* 0x000fe20008400000 */
[----:B------:R-:W-:Y:S01]  /*83d0*/  LOP3.LUT R25, R134, 0xe, R33, 0xfe, !PT ;  /* 0x0000000e86197812 */ /* 0x000fe200078efe21 */
[----:B------:R-:W5:Y:S01]  /*83e0*/  LDL.64 R28, [R1+0x48] ;  /* 0x00004800011c7983 */ /* 0x000f620000100a00 */
[----:B------:R-:W-:-:S02]  /*83f0*/  FSEL R7, R7, -INF , !P1 ;  /* 0xff80000007077808 */ /* 0x000fc40004800000 */
[-C--:B------:R-:W-:Y:S02]  /*8400*/  ISETP.GT.U32.AND P1, PT, R25, R136.reuse, PT ;  /* 0x000000881900720c */ /* 0x080fe40003f24070 */
[--C-:B------:R-:W-:Y:S02]  /*8410*/  LOP3.LUT R25, R134, 0xd, R33.reuse, 0xfe, !PT ;  /* 0x0000000d86197812 */ /* 0x100fe400078efe21 */
[----:B------:R-:W-:Y:S02]  /*8420*/  FSEL R6, R6, -INF , !P2 ;  /* 0xff80000006067808 */ /* 0x000fe40005000000 */
[----:B------:R-:W-:Y:S02]  /*8430*/  ISETP.GT.U32.AND P2, PT, R27, R136, PT ;  /* 0x000000881b00720c */ /* 0x000fe40003f44070 */
[----:B------:R-:W-:Y:S02]  /*8440*/  FSEL R8, R8, -INF , !P3 ;  /* 0xff80000008087808 */ /* 0x000fe40005800000 */
[----:B------:R-:W-:-:S02]  /*8450*/  LOP3.LUT R27, R134, 0xc, R33, 0xfe, !PT ;  /* 0x0000000c861b7812 */ /* 0x000fc400078efe21 */
[-C--:B------:R-:W-:Y:S02]  /*8460*/  ISETP.GT.U32.AND P3, PT, R25, R136.reuse, PT ;  /* 0x000000881900720c */ /* 0x080fe40003f64070 */
[----:B------:R-:W-:Y:S02]  /*8470*/  LOP3.LUT R25, R134, 0x9, R33, 0xfe, !PT ;  /* 0x0000000986197812 */ /* 0x000fe400078efe21 */
[----:B------:R-:W-:Y:S02]  /*8480*/  FSEL R9, R9, -INF , !P0 ;  /* 0xff80000009097808 */ /* 0x000fe40004000000 */
[----:B------:R-:W-:Y:S02]  /*8490*/  ISETP.GT.U32.AND P0, PT, R27, R136, PT ;  /* 0x000000881b00720c */ /* 0x000fe40003f04070 */
[----:B------:R-:W-:Y:S02]  /*84a0*/  ISETP.GT.U32.AND.EX P5, PT, R32, RZ, PT, P5 ;  /* 0x000000ff2000720c */ /* 0x000fe40003fa4150 */
[----:B------:R-:W-:-:S02]  /*84b0*/  FSEL R11, R11, -INF , !P4 ;  /* 0xff8000000b0b7808 */ /* 0x000fc40006000000 */
[--C-:B------:R-:W-:Y:S02]  /*84c0*/  LOP3.LUT R27, R134, 0x8, R33.reuse, 0xfe, !PT ;  /* 0x00000008861b7812 */ /* 0x100fe400078efe21 */
[-C--:B------:R-:W-:Y:S02]  /*84d0*/  ISETP.GT.U32.AND P4, PT, R25, R136.reuse, PT ;  /* 0x000000881900720c */ /* 0x080fe40003f84070 */
[----:B------:R-:W-:Y:S02]  /*84e0*/  FSEL R10, R10, -INF , !P5 ;  /* 0xff8000000a0a7808 */ /* 0x000fe40006800000 */
[----:B------:R-:W-:Y:S02]  /*84f0*/  ISETP.GT.U32.AND P5, PT, R27, R136, PT ;  /* 0x000000881b00720c */ /* 0x000fe40003fa4070 */
[----:B------:R-:W-:Y:S02]  /*8500*/  ISETP.GT.U32.AND.EX P4, PT, R135, RZ, PT, P4 ;  /* 0x000000ff8700720c */ /* 0x000fe40003f84140 */
[----:B------:R-:W-:-:S02]  /*8510*/  LOP3.LUT R27, R134, 0xa, R33, 0xfe, !PT ;  /* 0x0000000a861b7812 */ /* 0x000fc400078efe21 */
[----:B------:R-:W-:Y:S02]  /*8520*/  FMNMX3 R4, R23, R5, R6, !PT ;  /* 0x0000000517047276 */ /* 0x000fe40007800006 */
[----:B------:R-:W-:Y:S02]  /*8530*/  ISETP.GT.U32.AND.EX P5, PT, R135, RZ, PT, P5 ;  /* 0x000000ff8700720c */ /* 0x000fe40003fa4150 */
[----:B------:R-:W-:Y:S02]  /*8540*/  FSEL R13, R13, -INF , !P4 ;  /* 0xff8000000d0d7808 */ /* 0x000fe40006000000 */
[----:B------:R-:W-:Y:S02]  /*8550*/  LOP3.LUT R25, R134, 0xb, R33, 0xfe, !PT ;  /* 0x0000000b86197812 */ /* 0x000fe400078efe21 */
[----:B------:R-:W-:Y:S02]  /*8560*/  ISETP.GT.U32.AND P4, PT, R27, R136, PT ;  /* 0x000000881b00720c */ /* 0x000fe40003f84070 */
[----:B------:R-:W-:Y:S01]  /*8570*/  FMNMX3 R4, R4, R7, R8, !PT ;  /* 0x0000000704047276 */ /* 0x000fe20007800008 */
[----:B------:R-:W-:Y:S01]  /*8580*/  FMUL R14, R14, UR72 ;  /* 0x000000480e0e7c20 */ /* 0x000fe20008400000 */
[----:B------:R-:W-:-:S02]  /*8590*/  FSEL R12, R12, -INF , !P5 ;  /* 0xff8000000c0c7808 */ /* 0x000fc40006800000 */
[----:B------:R-:W-:Y:S02]  /*85a0*/  ISETP.GT.U32.AND P5, PT, R25, R136, PT ;  /* 0x000000881900720c */ /* 0x000fe40003fa4070 */
[----:B------:R-:W-:Y:S02]  /*85b0*/  ISETP.GT.U32.AND.EX P4, PT, R135, RZ, PT, P4 ;  /* 0x000000ff8700720c */ /* 0x000fe40003f84140 */
[----:B------:R-:W-:Y:S01]  /*85c0*/  FMNMX3 R4, R4, R9, R10, !PT ;  /* 0x0000000904047276 */ /* 0x000fe2000780000a */
[----:B------:R-:W-:Y:S01]  /*85d0*/  FMUL R15, R15, UR72 ;  /* 0x000000480f0f7c20 */ /* 0x000fe20008400000 */
[----:B------:R-:W-:Y:S01]  /*85e0*/  FMUL R16, R16, UR72 ;  /* 0x0000004810107c20 */ /* 0x000fe20008400000 */
[C---:B------:R-:W-:Y:S02]  /*85f0*/  ISETP.GT.U32.AND.EX P0, PT, R135.reuse, RZ, PT, P0 ;  /* 0x000000ff8700720c */ /* 0x040fe40003f04100 */
[----:B------:R-:W-:Y:S02]  /*8600*/  ISETP.GT.U32.AND.EX P5, PT, R135, RZ, PT, P5 ;  /* 0x000000ff8700720c */ /* 0x000fe40003fa4150 */
[----:B------:R-:W-:-:S02]  /*8610*/  FSEL R14, R14, -INF , !P4 ;  /* 0xff8000000e0e7808 */ /* 0x000fc40006000000 */
[----:B------:R-:W-:Y:S01]  /*8620*/  FMNMX3 R4, R4, R11, R12, !PT ;  /* 0x0000000b04047276 */ /* 0x000fe2000780000c */
[----:B------:R-:W-:Y:S01]  /*8630*/  FMUL R17, R17, UR72 ;  /* 0x0000004811117c20 */ /* 0x000fe20008400000 */
[----:B------:R-:W-:Y:S01]  /*8640*/  FMUL R18, R18, UR72 ;  /* 0x0000004812127c20 */ /* 0x000fe20008400000 */
[C---:B------:R-:W-:Y:S02]  /*8650*/  ISETP.GT.U32.AND.EX P1, PT, R135.reuse, RZ, PT, P1 ;  /* 0x000000ff8700720c */ /* 0x040fe40003f24110 */
[----:B------:R-:W-:Y:S02]  /*8660*/  ISETP.GT.U32.AND.EX P3, PT, R135, RZ, PT, P3 ;  /* 0x000000ff8700720c */ /* 0x000fe40003f64130 */
[----:B------:R-:W-:Y:S02]  /*8670*/  FSEL R15, R15, -INF , !P5 ;  /* 0xff8000000f0f7808 */ /* 0x000fe40006800000 */
[----:B------:R-:W-:Y:S02]  /*8680*/  FSEL R16, R16, -INF , !P0 ;  /* 0xff80000010107808 */ /* 0x000fe40004000000 */
[----:B------:R-:W-:Y:S01]  /*8690*/  FMNMX3 R4, R4, R13, R14, !PT ;  /* 0x0000000d04047276 */ /* 0x000fe2000780000e */
[----:B------:R-:W-:Y:S01]  /*86a0*/  FMUL R19, R19, UR72 ;  /* 0x0000004813137c20 */ /* 0x000fe20008400000 */
[----:B------:R-:W-:-:S02]  /*86b0*/  ISETP.GT.U32.AND.EX P2, PT, R135, RZ, PT, P2 ;  /* 0x000000ff8700720c */ /* 0x000fc40003f44120 */
[----:B------:R-:W-:Y:S02]  /*86c0*/  FSEL R17, R17, -INF , !P3 ;  /* 0xff80000011117808 */ /* 0x000fe40005800000 */
[----:B------:R-:W-:Y:S02]  /*86d0*/  FSEL R18, R18, -INF , !P1 ;  /* 0xff80000012127808 */ /* 0x000fe40004800000 */
[----:B------:R-:W-:Y:S02]  /*86e0*/  FMNMX3 R4, R4, R15, R16, !PT ;  /* 0x0000000f04047276 */ /* 0x000fe40007800010 */
[----:B------:R-:W-:Y:S02]  /*86f0*/  FSEL R19, R19, -INF , !P2 ;  /* 0xff80000013137808 */ /* 0x000fe40005000000 */
[----:B------:R-:W-:-:S04]  /*8700*/  FMNMX3 R4, R4, R17, R18, !PT ;  /* 0x0000001104047276 */ /* 0x000fc80007800012 */
[----:B------:R-:W-:-:S05]  /*8710*/  FMNMX R25, R19, R4, !PT ;  /* 0x0000000413197209 */ /* 0x000fca0007800000 */
[----:B------:R-:W0:Y:S02]  /*8720*/  SHFL.BFLY PT, R132, R25, 0x10, 0x1f ;  /* 0x0e001f0019847f89 */ /* 0x000e2400000e0000 */
[----:B0-----:R-:W-:-:S05]  /*8730*/  FMNMX3 R132, R25, R132, R0, !PT ;  /* 0x0000008419847276 */ /* 0x001fca0007800000 */
[----:B------:R-:W-:Y:S01]  /*8740*/  FADD R0, -R132, R0 ;  /* 0x0000000084007221 */ /* 0x000fe20000000100 */
[--C-:B------:R-:W-:Y:S01]  /*8750*/  FADD R23, R23, -R132.reuse ;  /* 0x8000008417177221 */ /* 0x100fe20000000000 */
[--C-:B------:R-:W-:Y:S02]  /*8760*/  FADD R5, R5, -R132.reuse ;  /* 0x8000008405057221 */ /* 0x100fe40000000000 */
[----:B------:R-:W-:Y:S01]  /*8770*/  FMUL R0, R0, 1.4426950216293334961 ;  /* 0x3fb8aa3b00007820 */ /* 0x000fe20000400000 */
[----:B------:R-:W-:Y:S01]  /*8780*/  FMUL R23, R23, 1.4426950216293334961 ;  /* 0x3fb8aa3b17177820 */ /* 0x000fe20000400000 */
[----:B------:R-:W-:Y:S01]  /*8790*/  FMUL R5, R5, 1.4426950216293334961 ;  /* 0x3fb8aa3b05057820 */ /* 0x000fe20000400000 */
[--C-:B------:R-:W-:Y:S01]  /*87a0*/  FADD R6, R6, -R132.reuse ;  /* 0x8000008406067221 */ /* 0x100fe20000000000 */
[----:B------:R-:W4:Y:S01]  /*87b0*/  MUFU.EX2 R140, R0 ;  /* 0x00000000008c7308 */ /* 0x000f220000000800 */
[--C-:B------:R-:W-:Y:S02]  /*87c0*/  FADD R7, R7, -R132.reuse ;  /* 0x8000008407077221 */ /* 0x100fe40000000000 */
[----:B------:R-:W-:Y:S01]  /*87d0*/  FMUL R6, R6, 1.4426950216293334961 ;  /* 0x3fb8aa3b06067820 */ /* 0x000fe20000400000 */
[----:B------:R-:W-:-:S04]  /*87e0*/  FADD R8, R8, -R132 ;  /* 0x8000008408087221 */ /* 0x000fc80000000000 */
[----:B------:R-:W-:Y:S01]  /*87f0*/  MUFU.EX2 R54, R23 ;  /* 0x0000001700367308 */ /* 0x000fe20000000800 */
[----:B------:R-:W-:-:S07]  /*8800*/  FMUL R7, R7, 1.4426950216293334961 ;  /* 0x3fb8aa3b07077820 */ /* 0x000fce0000400000 */
[----:B------:R-:W0:Y:S01]  /*8810*/  MUFU.EX2 R47, R5 ;  /* 0x00000005002f7308 */ /* 0x000e220000000800 */
[----:B------:R-:W-:Y:S01]  /*8820*/  FMUL R8, R8, 1.4426950216293334961 ;  /* 0x3fb8aa3b08087820 */ /* 0x000fe20000400000 */
[----:B------:R-:W-:-:S06]  /*8830*/  FADD R9, R9, -R132 ;  /* 0x8000008409097221 */ /* 0x000fcc0000000000 */
[----:B------:R-:W1:Y:S01]  /*8840*/  MUFU.EX2 R43, R6 ;  /* 0x00000006002b7308 */ /* 0x000e620000000800 */
[----:B------:R-:W-:Y:S01]  /*8850*/  FMUL R9, R9, 1.4426950216293334961 ;  /* 0x3fb8aa3b09097820 */ /* 0x000fe20000400000 */
[--C-:B------:R-:W-:Y:S01]  /*8860*/  FADD R10, R10, -R132.reuse ;  /* 0x800000840a0a7221 */ /* 0x100fe20000000000 */
[----:B----4-:R4:W-:Y:S01]  /*8870*/  STSM.16.M88 [R24+0x14000], R140 ;  /* 0x0140008c18007844 */ /* 0x0109e20000000000 */
[----:B------:R-:W-:Y:S01]  /*8880*/  FADD R11, R11, -R132 ;  /* 0x800000840b0b7221 */ /* 0x000fe20000000000 */
[----:B------:R-:W-:Y:S06]  /*8890*/  BAR.SYNC.DEFER_BLOCKING 0x0 ;  /* 0x0000000000007b1d */ /* 0x000fec0000010000 */
[----:B------:R-:W3:Y:S01]  /*88a0*/  MUFU.EX2 R52, R7 ;  /* 0x0000000700347308 */ /* 0x000ee20000000800 */
[----:B------:R-:W-:Y:S01]  /*88b0*/  FMUL R10, R10, 1.4426950216293334961 ;  /* 0x3fb8aa3b0a0a7820 */ /* 0x000fe20000400000 */
[----:B0-----:R-:W-:-:S06]  /*88c0*/  FADD R4, R54, R47 ;  /* 0x0000002f36047221 */ /* 0x001fcc0000000000 */
[----:B------:R-:W0:Y:S01]  /*88d0*/  MUFU.EX2 R45, R8 ;  /* 0x00000008002d7308 */ /* 0x000e220000000800 */
[----:B------:R-:W-:Y:S01]  /*88e0*/  FMUL R11, R11, 1.4426950216293334961 ;  /* 0x3fb8aa3b0b0b7820 */ /* 0x000fe20000400000 */
[----:B------:R-:W-:Y:S01]  /*88f0*/  FADD R12, R12, -R132 ;  /* 0x800000840c0c7221 */ /* 0x000fe20000000000 */
[----:B-1----:R-:W-:-:S05]  /*8900*/  FADD R5, R43, R4 ;  /* 0x000000042b057221 */ /* 0x002fca0000000000 */
[----:B------:R-:W1:Y:S01]  /*8910*/  MUFU.EX2 R50, R9 ;  /* 0x0000000900327308 */ /* 0x000e620000000800 */
[----:B------:R-:W-:Y:S01]  /*8920*/  FMUL R12, R12, 1.4426950216293334961 ;  /* 0x3fb8aa3b0c0c7820 */ /* 0x000fe20000400000 */
[----:B------:R-:W-:Y:S01]  /*8930*/  FADD R13, R13, -R132 ;  /* 0x800000840d0d7221 */ /* 0x000fe20000000000 */
[----:B---3--:R-:W-:-:S05]  /*8940*/  FADD R4, R52, R5 ;  /* 0x0000000534047221 */ /* 0x008fca0000000000 */
[----:B------:R-:W3:Y:S01]  /*8950*/  MUFU.EX2 R39, R10 ;  /* 0x0000000a00277308 */ /* 0x000ee20000000800 */
[----:B------:R-:W-:Y:S01]  /*8960*/  FMUL R13, R13, 1.4426950216293334961 ;  /* 0x3fb8aa3b0d0d7820 */ /* 0x000fe20000400000 */
[----:B------:R-:W-:Y:S01]  /*8970*/  FADD R14, R14, -R132 ;  /* 0x800000840e0e7221 */ /* 0x000fe20000000000 */
[----:B0-----:R-:W-:-:S05]  /*8980*/  FADD R5, R45, R4 ;  /* 0x000000042d057221 */ /* 0x001fca0000000000 */
[----:B------:R-:W0:Y:S01]  /*8990*/  MUFU.EX2 R42, R11 ;  /* 0x0000000b002a7308 */ /* 0x000e220000000800 */
[----:B------:R-:W-:Y:S01]  /*89a0*/  FMUL R14, R14, 1.4426950216293334961 ;  /* 0x3fb8aa3b0e0e7820 */ /* 0x000fe20000400000 */
[----:B------:R-:W-:Y:S01]  /*89b0*/  FADD R15, R15, -R132 ;  /* 0x800000840f0f7221 */ /* 0x000fe20000000000 */
[----:B-1----:R-:W-:-:S05]  /*89c0*/  FADD R4, R50, R5 ;  /* 0x0000000532047221 */ /* 0x002fca0000000000 */
[----:B------:R-:W1:Y:S01]  /*89d0*/  MUFU.EX2 R41, R12 ;  /* 0x0000000c00297308 */ /* 0x000e620000000800 */
[----:B------:R-:W-:Y:S01]  /*89e0*/  SHF.L.U32 R21, R21, 0x1f, RZ ;  /* 0x0000001f15157819 */ /* 0x000fe200000006ff */
[----:B------:R-:W-:Y:S01]  /*89f0*/  FMUL R15, R15, 1.4426950216293334961 ;  /* 0x3fb8aa3b0f0f7820 */ /* 0x000fe20000400000 */
[----:B------:R-:W-:-:S05]  /*8a00*/  FADD R16, R16, -R132 ;  /* 0x8000008410107221 */ /* 0x000fca0000000000 */
[----:B------:R-:W1:Y:S01]  /*8a10*/  MUFU.EX2 R48, R13 ;  /* 0x0000000d00307308 */ /* 0x000e620000000800 */
[----:B---3--:R-:W-:Y:S01]  /*8a20*/  FADD R5, R39, R4 ;  /* 0x0000000427057221 */ /* 0x008fe20000000000 */
[----:B------:R-:W-:Y:S01]  /*8a30*/  FMUL R16, R16, 1.4426950216293334961 ;  /* 0x3fb8aa3b10107820 */ /* 0x000fe20000400000 */
[----:B------:R-:W-:-:S05]  /*8a40*/  FADD R17, R17, -R132 ;  /* 0x8000008411117221 */ /* 0x000fca0000000000 */
[----:B------:R-:W3:Y:S01]  /*8a50*/  MUFU.EX2 R35, R14 ;  /* 0x0000000e00237308 */ /* 0x000ee20000000800 */
[----:B0-----:R-:W-:Y:S01]  /*8a60*/  FADD R4, R42, R5 ;  /* 0x000000052a047221 */ /* 0x001fe20000000000 */
[----:B------:R-:W-:Y:S01]  /*8a70*/  FMUL R17, R17, 1.4426950216293334961 ;  /* 0x3fb8aa3b11117820 */ /* 0x000fe20000400000 */
[----:B------:R-:W-:-:S05]  /*8a80*/  FADD R18, R18, -R132 ;  /* 0x8000008412127221 */ /* 0x000fca0000000000 */
[----:B------:R-:W0:Y:S01]  /*8a90*/  MUFU.EX2 R46, R15 ;  /* 0x0000000f002e7308 */ /* 0x000e220000000800 */
[----:B-1----:R-:W-:Y:S01]  /*8aa0*/  FADD R5, R41, R4 ;  /* 0x0000000429057221 */ /* 0x002fe20000000000 */
[----:B------:R-:W-:Y:S01]  /*8ab0*/  FMUL R18, R18, 1.4426950216293334961 ;  /* 0x3fb8aa3b12127820 */ /* 0x000fe20000400000 */
[----:B------:R-:W-:-:S05]  /*8ac0*/  FADD R19, R19, -R132 ;  /* 0x8000008413137221 */ /* 0x000fca0000000000 */
[----:B------:R-:W1:Y:S01]  /*8ad0*/  MUFU.EX2 R37, R16 ;  /* 0x0000001000257308 */ /* 0x000e620000000800 */
[----:B------:R-:W-:Y:S01]  /*8ae0*/  FADD R4, R48, R5 ;  /* 0x0000000530047221 */ /* 0x000fe20000000000 */
[----:B------:R-:W-:-:S06]  /*8af0*/  FMUL R19, R19, 1.4426950216293334961 ;  /* 0x3fb8aa3b13137820 */ /* 0x000fcc0000400000 */
[----:B------:R-:W1:Y:S01]  /*8b00*/  MUFU.EX2 R44, R17 ;  /* 0x00000011002c7308 */ /* 0x000e620000000800 */
[----:B---3--:R-:W-:-:S07]  /*8b10*/  FADD R5, R35, R4 ;  /* 0x0000000423057221 */ /* 0x008fce0000000000 */
[----:B------:R-:W3:Y:S01]  /*8b20*/  MUFU.EX2 R33, R18 ;  /* 0x0000001200217308 */ /* 0x000ee20000000800 */
[----:B0-----:R-:W-:-:S07]  /*8b30*/  FADD R4, R46, R5 ;  /* 0x000000052e047221 */ /* 0x001fce0000000000 */
[----:B------:R-:W0:Y:S01]  /*8b40*/  MUFU.EX2 R40, R19 ;  /* 0x0000001300287308 */ /* 0x000e220000000800 */
[----:B-1----:R-:W-:Y:S01]  /*8b50*/  FADD R5, R37, R4 ;  /* 0x0000000425057221 */ /* 0x002fe20000000000 */
[----:B--2---:R4:W1:Y:S01]  /*8b60*/  LDSM.16.M88 R0, [R22+UR4+0x14000] ;  /* 0x014000041600783b */ /* 0x0048620008000000 */
[----:B------:R-:W2:Y:S02]  /*8b70*/  SYNCS.PHASECHK.TRANS64.TRYWAIT P0, [R20+URZ], R21 ;  /* 0x00000015140075a7 */ /* 0x000ea400080011ff */
[----:B------:R-:W-:-:S04]  /*8b80*/  FADD R4, R44, R5 ;  /* 0x000000052c047221 */ /* 0x000fc80000000000 */
[----:B---3--:R-:W-:-:S04]  /*8b90*/  FADD R31, R33, R4 ;  /* 0x00000004211f7221 */ /* 0x008fc80000000000 */
[----:B0-----:R-:W-:Y:S01]  /*8ba0*/  FADD R31, R40, R31 ;  /* 0x0000001f281f7221 */ /* 0x001fe20000000000 */
[----:B------:R-:W-:-:S04]  /*8bb0*/  IMAD.WIDE R4, R3, 0x2, R56 ;  /* 0x0000000203047825 */ /* 0x000fc800078e0238 */
[----:B------:R4:W0:Y:S01]  /*8bc0*/  SHFL.BFLY PT, R146, R31, 0x10, 0x1f ;  /* 0x0e001f001f927f89 */ /* 0x00082200000e0000 */
[----:B-----5:R-:W-:Y:S01]  /*8bd0*/  IMAD.WIDE R6, R3, 0x2, R28 ;  /* 0x0000000203067825 */ /* 0x020fe200078e021c */
[----:B012-4-:R-:W-:Y:S06]  /*8be0*/  @!P0 BRA `(.L_x_18) ;  /* 0x0000005c00a08947 */ /* 0x017fec0003800000 */
.L_x_26:
[C---:B------:R-:W-:Y:S01]  /*8bf0*/  IMAD.WIDE R18, R3.reuse, 0x2, R208 ;  /* 0x0000000203127825 */ /* 0x040fe200078e02d0 */
[----:B------:R-:W2:Y:S03]  /*8c00*/  LDG.E.U16 R32, desc[UR8][R4.64] ;  /* 0x0000000804207981 */ /* 0x000ea6000c1e1500 */
[C---:B------:R-:W-:Y:S01]  /*8c10*/  IMAD.WIDE R22, R3.reuse, 0x2, R206 ;  /* 0x0000000203167825 */ /* 0x040fe200078e02ce */
[----:B------:R-:W3:Y:S03]  /*8c20*/  LDG.E.U16 R30, desc[UR8][R18.64] ;  /* 0x00000008121e7981 */ /* 0x000ee6000c1e1500 */
[C---:B------:R-:W-:Y:S01]  /*8c30*/  IMAD.WIDE R20, R3.reuse, 0x2, R204 ;  /* 0x0000000203147825 */ /* 0x040fe200078e02cc */
[----:B------:R-:W4:Y:S03]  /*8c40*/  LDG.E.U16 R36, desc[UR8][R22.64] ;  /* 0x0000000816247981 */ /* 0x000f26000c1e1500 */
[C---:B------:R-:W-:Y:S01]  /*8c50*/  IMAD.WIDE R16, R3.reuse, 0x2, R202 ;  /* 0x0000000203107825 */ /* 0x040fe200078e02ca */
[----:B------:R-:W5:Y:S03]  /*8c60*/  LDG.E.U16 R38, desc[UR8][R20.64] ;  /* 0x0000000814267981 */ /* 0x000f66000c1e1500 */
[C---:B------:R-:W-:Y:S01]  /*8c70*/  IMAD.WIDE R14, R3.reuse, 0x2, R200 ;  /* 0x00000002030e7825 */ /* 0x040fe200078e02c8 */
[----:B------:R0:W5:Y:S03]  /*8c80*/  LDG.E.U16 R56, desc[UR8][R16.64] ;  /* 0x0000000810387981 */ /* 0x000166000c1e1500 */
[C---:B------:R-:W-:Y:S01]  /*8c90*/  IMAD.WIDE R12, R3.reuse, 0x2, R190 ;  /* 0x00000002030c7825 */ /* 0x040fe200078e02be */
[----:B------:R1:W5:Y:S03]  /*8ca0*/  LDG.E.U16 R58, desc[UR8][R14.64] ;  /* 0x000000080e3a7981 */ /* 0x000366000c1e1500 */
[C---:B------:R-:W-:Y:S01]  /*8cb0*/  IMAD.WIDE R10, R3.reuse, 0x2, R192 ;  /* 0x00000002030a7825 */ /* 0x040fe200078e02c0 */
[----:B------:R1:W5:Y:S03]  /*8cc0*/  LDG.E.U16 R68, desc[UR8][R12.64] ;  /* 0x000000080c447981 */ /* 0x000366000c1e1500 */
[C---:B0-----:R-:W-:Y:S01]  /*8cd0*/  IMAD.WIDE R16, R3.reuse, 0x2, R186 ;  /* 0x0000000203107825 */ /* 0x041fe200078e02ba */
[----:B------:R0:W5:Y:S03]  /*8ce0*/  LDG.E.U16 R34, desc[UR8][R6.64] ;  /* 0x0000000806227981 */ /* 0x000166000c1e1500 */
[C---:B-1----:R-:W-:Y:S01]  /*8cf0*/  IMAD.WIDE R14, R3.reuse, 0x2, R188 ;  /* 0x00000002030e7825 */ /* 0x042fe200078e02bc */
[----:B------:R1:W5:Y:S03]  /*8d00*/  LDG.E.U16 R66, desc[UR8][R10.64] ;  /* 0x000000080a427981 */ /* 0x000366000c1e1500 */
[C---:B------:R-:W-:Y:S01]  /*8d10*/  IMAD.WIDE R18, R3.reuse, 0x2, R184 ;  /* 0x0000000203127825 */ /* 0x040fe200078e02b8 */
        /* <DEDUP_REMOVED lines=11> */
[C---:B------:R-:W-:Y:S01]  /*8dd0*/  IMAD.WIDE R8, R3.reuse, 0x2, R194 ;  /* 0x0000000203087825 */ /* 0x040fe200078e02c2 */
        /* <DEDUP_REMOVED lines=8> */
[----:B------:R-:W5:Y:S03]  /*8e60*/  LDG.E.U16 R14, desc[UR8][R14.64] ;  /* 0x000000080e0e7981 */ /* 0x000f66000c1e1500 */
[C---:B------:R-:W-:Y:S01]  /*8e70*/  IMAD.WIDE R20, R3.reuse, 0x2, R158 ;  /* 0x0000000203147825 */ /* 0x040fe200078e029e */
[----:B------:R-:W5:Y:S03]  /*8e80*/  LDG.E.U16 R16, desc[UR8][R16.64] ;  /* 0x0000000810107981 */ /* 0x000f66000c1e1500 */
[C---:B------:R-:W-:Y:S01]  /*8e90*/  IMAD.WIDE R22, R3.reuse, 0x2, R156 ;  /* 0x0000000203167825 */ /* 0x040fe200078e029c */
[----:B------:R-:W5:Y:S03]  /*8ea0*/  LDG.E.U16 R18, desc[UR8][R18.64] ;  /* 0x0000000812127981 */ /* 0x000f66000c1e1500 */
[C---:B0-----:R-:W-:Y:S01]  /*8eb0*/  IMAD.WIDE R12, R3.reuse, 0x2, R154 ;  /* 0x00000002030c7825 */ /* 0x041fe200078e029a */
[----:B------:R-:W5:Y:S03]  /*8ec0*/  LDG.E.U16 R20, desc[UR8][R20.64] ;  /* 0x0000000814147981 */ /* 0x000f66000c1e1500 */
[C---:B------:R-:W-:Y:S01]  /*8ed0*/  IMAD.WIDE R24, R3.reuse, 0x2, R152 ;  /* 0x0000000203187825 */ /* 0x040fe200078e0298 */
[----:B------:R-:W5:Y:S03]  /*8ee0*/  LDG.E.U16 R22, desc[UR8][R22.64] ;  /* 0x0000000816167981 */ /* 0x000f66000c1e1500 */
[C---:B------:R-:W-:Y:S01]  /*8ef0*/  IMAD.WIDE R26, R3.reuse, 0x2, R150 ;  /* 0x00000002031a7825 */ /* 0x040fe200078e0296 */
[----:B------:R-:W5:Y:S03]  /*8f00*/  LDG.E.U16 R12, desc[UR8][R12.64] ;  /* 0x000000080c0c7981 */ /* 0x000f66000c1e1500 */
[C---:B------:R-:W-:Y:S01]  /*8f10*/  IMAD.WIDE R28, R3.reuse, 0x2, R148 ;  /* 0x00000002031c7825 */ /* 0x040fe200078e0294 */
[----:B------:R-:W5:Y:S03]  /*8f20*/  LDG.E.U16 R24, desc[UR8][R24.64] ;  /* 0x0000000818187981 */ /* 0x000f66000c1e1500 */
[C---:B------:R-:W-:Y:S01]  /*8f30*/  IMAD.WIDE R4, R3.reuse, 0x2, R170 ;  /* 0x0000000203047825 */ /* 0x040fe200078e02aa */
[----:B------:R-:W5:Y:S03]  /*8f40*/  LDG.E.U16 R26, desc[UR8][R26.64] ;  /* 0x000000081a1a7981 */ /* 0x000f66000c1e1500 */
[C---:B-1----:R-:W-:Y:S01]  /*8f50*/  IMAD.WIDE R6, R3.reuse, 0x2, R168 ;  /* 0x0000000203067825 */ /* 0x042fe200078e02a8 */
[----:B------:R0:W5:Y:S03]  /*8f60*/  LDG.E.U16 R80, desc[UR8][R4.64] ;  /* 0x0000000804507981 */ /* 0x000166000c1e1500 */
[C---:B------:R-:W-:Y:S01]  /*8f70*/  IMAD.WIDE R8, R3.reuse, 0x2, R180 ;  /* 0x0000000203087825 */ /* 0x040fe200078e02b4 */
[----:B------:R1:W5:Y:S03]  /*8f80*/  LDG.E.U16 R82, desc[UR8][R6.64] ;  /* 0x0000000806527981 */ /* 0x000366000c1e1500 */
[----:B------:R-:W-:Y:S01]  /*8f90*/  IMAD.WIDE R10, R3, 0x2, R176 ;  /* 0x00000002030a7825 */ /* 0x000fe200078e02b0 */
[----:B------:R1:W5:Y:S04]  /*8fa0*/  LDG.E.U16 R84, desc[UR8][R8.64] ;  /* 0x0000000808547981 */ /* 0x000368000c1e1500 */
[----:B------:R1:W5:Y:S04]  /*8fb0*/  LDG.E.U16 R90, desc[UR8][R10.64] ;  /* 0x000000080a5a7981 */ /* 0x000368000c1e1500 */
[----:B------:R-:W5:Y:S01]  /*8fc0*/  LDG.E.U16 R28, desc[UR8][R28.64] ;  /* 0x000000081c1c7981 */ /* 0x000f62000c1e1500 */
[----:B0-----:R-:W-:-:S02]  /*8fd0*/  F2FP.F16.F32.PACK_AB R4, R47, R54 ;  /* 0x000000362f04723e */ /* 0x001fc400000000ff */
[----:B------:R-:W-:Y:S02]  /*8fe0*/  F2FP.F16.F32.PACK_AB R5, R52, R43 ;  /* 0x0000002b3405723e */ /* 0x000fe400000000ff */
[----:B-1----:R-:W-:Y:S02]  /*8ff0*/  F2FP.F16.F32.PACK_AB R6, R50, R45 ;  /* 0x0000002d3206723e */ /* 0x002fe400000000ff */
[----:B------:R-:W-:Y:S02]  /*9000*/  F2FP.F16.F32.PACK_AB R7, R42, R39 ;  /* 0x000000272a07723e */ /* 0x000fe400000000ff */
[----:B------:R-:W-:Y:S02]  /*9010*/  F2FP.F16.F32.PACK_AB R8, R48, R41 ;  /* 0x000000293008723e */ /* 0x000fe400000000ff */
[----:B------:R-:W-:Y:S02]  /*9020*/  F2FP.F16.F32.PACK_AB R9, R46, R35 ;  /* 0x000000232e09723e */ /* 0x000fe400000000ff */
[----:B------:R-:W-:-:S02]  /*9030*/  F2FP.F16.F32.PACK_AB R10, R44, R37 ;  /* 0x000000252c0a723e */ /* 0x000fc400000000ff */
[----:B------:R-:W-:Y:S01]  /*9040*/  F2FP.F16.F32.PACK_AB R11, R40, R33 ;  /* 0x00000021280b723e */ /* 0x000fe200000000ff */
[----:B------:R-:W-:-:S03]  /*9050*/  FADD R146, R31, R146 ;  /* 0x000000921f927221 */ /* 0x000fc60000000000 */
[----:B------:R-:W-:Y:S01]  /*9060*/  STTM.16dp32bit_t0_t15.x8 tmem[UR77], R4 ;  /* 0x00000004000079ed */ /* 0x000fe2000898004d */
[----:B------:R-:W-:Y:S01]  /*9070*/  STTM.16dp32bit_t16_t31.x8 tmem[UR77+0x8], R4 ;  /* 0x00000804000079ed */ /* 0x000fe200089a004d */
        /* <DEDUP_REMOVED lines=32> */
[----:B------:R-:W1:Y:S02]  /*9280*/  FENCE.VIEW.ASYNC.T ;  /* 0x00000000000073c6 */ /* 0x000e640000000200 */
[----:B-1----:R-:W-:Y:S06]  /*9290*/  BAR.SYNC.DEFER_BLOCKING 0x0 ;  /* 0x0000000000007b1d */ /* 0x002fec0000010000 */
[----:B0-----:R-:W0:Y:S01]  /*92a0*/  LDTM.x128 R4, tmem[UR6] ;  /* 0x00000006000479ee */ /* 0x001e2200083c0000 */
[----:B------:R-:W-:Y:S01]  /*92b0*/  NOP ;  /* 0x0000000000007918 */ /* 0x000fe20000000000 */
        /* <DEDUP_REMOVED lines=128> */
[----:B------:R0:W-:Y:S01]  /*9ac0*/  STTM.x128 tmem[UR6], R4 ;  /* 0x00000004000079ed */ /* 0x0001e200083c0006 */
[----:B------:R-:W1:Y:S02]  /*9ad0*/  FENCE.VIEW.ASYNC.T ;  /* 0x00000000000073c6 */ /* 0x000e640000000200 */
[----:B-1----:R-:W-:Y:S06]  /*9ae0*/  BAR.SYNC.DEFER_BLOCKING 0x0 ;  /* 0x0000000000007b1d */ /* 0x002fec0000010000 */
[----:B------:R1:W-:Y:S06]  /*9af0*/  MEMBAR.ALL.CTA ;  /* 0x0000000000007992 */ /* 0x0003ec0000008000 */
[----:B-1----:R-:W1:Y:S01]  /*9b00*/  FENCE.VIEW.ASYNC.S ;  /* 0x00000000000073c6 */ /* 0x002e620000000000 */
[----:B------:R-:W-:Y:S01]  /*9b10*/  LEA R0, R141, UR4, 0x3 ;  /* 0x000000048d007c11 */ /* 0x000fe2000f8e18ff */
[----:B-1----:R-:W-:Y:S01]  /*9b20*/  BAR.SYNC.DEFER_BLOCKING 0x0 ;  /* 0x0000000000007b1d */ /* 0x002fe20000010000 */
[----:B0-----:R-:W-:-:S03]  /*9b30*/  IMAD.MOV.U32 R6, RZ, RZ, R142 ;  /* 0x000000ffff067224 */ /* 0x001fc600078e008e */
[----:B------:R-:W-:Y:S02]  /*9b40*/  VIADD R20, R0, 0x1c000 ;  /* 0x0001c00000147836 */ /* 0x000fe40000000000 */
[----:B------:R-:W-:Y:S05]  /*9b50*/  BRA.U UP2, `(.L_x_19) ;  /* 0x0000000102407547 */ /* 0x000fea000b800000 */
[----:B------:R-:W-:Y:S02]  /*9b60*/  R2UR UR72, R144 ;  /* 0x00000000904872ca */ /* 0x000fe400000e0000 */
[----:B------:R-:W-:Y:S01]  /*9b70*/  ELECT P0, URZ, PT ;  /* 0x0000000000ff782f */ /* 0x000fe20003800000 */
[----:B------:R-:W-:Y:S01]  /*9b80*/  IMAD.MOV.U32 R21, RZ, RZ, RZ ;  /* 0x000000ffff157224 */ /* 0x000fe200078e00ff */
[----:B------:R-:W-:Y:S01]  /*9b90*/  UMOV UR74, 0x0 ;  /* 0x00000000004a7882 */ /* 0x000fe20000000000 */
[----:B------:R-:W-:-:S08]  /*9ba0*/  UMOV UR75, 0x8400010 ;  /* 0x08400010004b7882 */ /* 0x000fd00000000000 */
[----:B------:R-:W-:Y:S02]  /*9bb0*/  IMAD.U32 R4, RZ, RZ, UR72 ;  /* 0x00000048ff047e24 */ /* 0x000fe4000f8e00ff */
[----:B------:R-:W-:Y:S01]  /*9bc0*/  @P0 MOV R0, R20 ;  /* 0x0000001400000202 */ /* 0x000fe20000000f00 */
[----:B------:R-:W-:Y:S02]  /*9bd0*/  @P0 IMAD.MOV.U32 R5, RZ, RZ, -0x7fffbfe0 ;  /* 0x80004020ff050424 */ /* 0x000fe400078e00ff */
[----:B------:R-:W-:-:S03]  /*9be0*/  @P0 R2UR UR72, R4 ;  /* 0x00000000044802ca */ /* 0x000fc600000e0000 */
[----:B------:R-:W-:-:S13]  /*9bf0*/  @P0 R2UR UR73, R5 ;  /* 0x00000000054902ca */ /* 0x000fda00000e0000 */
[----:B------:R0:W-:Y:S02]  /*9c00*/  UTCHMMA tmem[UR76], gdesc[UR72], tmem[UR5], tmem[UR74], idesc[UR75], UPT ;  /* 0x00ff4a484c0079ea */ /* 0x0001e4000b800005 */
[----:B0-----:R-:W-:Y:S01]  /*9c10*/  @P0 R2UR UR73, R0 ;  /* 0x00000000004902ca */ /* 0x001fe200000e0000 */
[----:B------:R-:W-:-:S09]  /*9c20*/  UIADD3 UR72, UPT, UPT, UR5, 0x128, URZ ;  /* 0x0000012805487890 */ /* 0x000fd2000fffe0ff */
[----:B------:R0:W-:Y:S03]  /*9c30*/  UTCHMMA tmem[UR72], gdesc[UR42], tmem[UR5], tmem[UR74], idesc[UR75], UPT ;  /* 0x00ff4a2a480079ea */ /* 0x0001e6000b800005 */
[----:B------:R0:W-:Y:S01]  /*9c40*/  UTCBAR [UR73], URZ ;  /* 0x000000ff490073e9 */ /* 0x0001e200080000ff */
[----:B------:R-:W-:Y:S01]  /*9c50*/  NOP ;  /* 0x0000000000007918 */ /* 0x000fe20000000000 */
.L_x_19:
[----:B------:R-:W2:Y:S01]  /*9c60*/  LDL R0, [R1+0x58] ;  /* 0x0000580001007983 */ /* 0x000ea20000100800 */
[----:B------:R-:W-:Y:S02]  /*9c70*/  VIADD R141, R141, 0x1 ;  /* 0x000000018d8d7836 */ /* 0x000fe40000000000 */
[----:B------:R-:W-:Y:S01]  /*9c80*/  FFMA R143, R140, R143, R146 ;  /* 0x0000008f8c8f7223 */ /* 0x000fe20000000092 */
[----:B------:R-:W-:Y:S01]  /*9c90*/  MOV R4, R134 ;  /* 0x0000008600047202 */ /* 0x000fe20000000f00 */
[----:B------:R-:W-:Y:S01]  /*9ca0*/  IMAD.MOV.U32 R22, RZ, RZ, R135 ;  /* 0x000000ffff167224 */ /* 0x000fe200078e0087 */
[----:B------:R-:W-:Y:S01]  /*9cb0*/  ISETP.GT.AND P1, PT, R141, 0x1, PT ;  /* 0x000000018d00780c */ /* 0x000fe20003f24270 */
[----:B------:R-:W-:-:S03]  /*9cc0*/  IMAD.MOV.U32 R21, RZ, RZ, R6 ;  /* 0x000000ffff157224 */ /* 0x000fc600078e0006 */
[----:B------:R-:W-:Y:S02]  /*9cd0*/  SEL R5, RZ, 0x1, !P1 ;  /* 0x00000001ff057807 */ /* 0x000fe40004800000 */
[----:B------:R-:W-:Y:S02]  /*9ce0*/  SEL R141, R141, RZ, !P1 ;  /* 0x000000ff8d8d7207 */ /* 0x000fe40004800000 */
[----:B------:R-:W-:Y:S02]  /*9cf0*/  LOP3.LUT R142, R142, R5, RZ, 0x3c, !PT ;  /* 0x000000058e8e7212 */ /* 0x000fe400078e3cff */
[----:B0-2---:R-:W-:Y:S02]  /*9d00*/  R2UR UR72, R0 ;  /* 0x00000000004872ca */ /* 0x005fe400000e0000 */
[----:B------:R-:W0:Y:S11]  /*9d10*/  S2R R0, SR_CTAID.X ;  /* 0x0000000000007919 */ /* 0x000e360000002500 */
[----:B------:R-:W-:Y:S01]  /*9d20*/  VIADD R3, R3, UR72 ;  /* 0x0000004803037c36 */ /* 0x000fe20008000000 */
[----:B0-----:R-:W-:-:S05]  /*9d30*/  SHF.L.U32 R0, R0, 0x7, RZ ;  /* 0x0000000700007819 */ /* 0x001fca00000006ff */
[----:B------:R-:W-:-:S05]  /*9d40*/  VIADD R0, R0, 0x60 ;  /* 0x0000006000007836 */ /* 0x000fca0000000000 */
[----:B------:R-:W-:Y:S02]  /*9d50*/  ISETP.GE.U32.AND P0, PT, R134, R0, PT ;  /* 0x000000008600720c */ /* 0x000fe40003f06070 */
[----:B------:R-:W0:Y:S02]  /*9d60*/  LDC R0, c[0x0][0x3c4] ;  /* 0x0000f100ff007b82 */ /* 0x000e240000000800 */
[----:B------:R-:W-:Y:S01]  /*9d70*/  ISETP.GE.U32.AND.EX P0, PT, R135, RZ, PT, P0 ;  /* 0x000000ff8700720c */ /* 0x000fe20003f06100 */
[----:B0-----:R-:W-:-:S04]  /*9d80*/  IMAD.SHL.U32 R0, R0, 0x20, RZ ;  /* 0x0000002000007824 */ /* 0x001fc800078e00ff */
[----:B------:R-:W-:Y:S02]  /*9d90*/  IMAD.IADD R2, R0, 0x1, R2 ;  /* 0x0000000100027824 */ /* 0x000fe400078e0202 */
[----:B------:R-:W-:-:S06]  /*9da0*/  IMAD.MOV.U32 R0, RZ, RZ, R132 ;  /* 0x000000ffff007224 */ /* 0x000fcc00078e0084 */
[----:B------:R-:W-:Y:S05]  /*9db0*/  @!P0 BRA `(.L_x_20) ;  /* 0xffffffd400e48947 */ /* 0x000fea000383ffff */
[----:B------:R-:W0:Y:S01]  /*9dc0*/  S2R R7, SR_CTAID.X ;  /* 0x0000000000077919 */ /* 0x000e220000002500 */
[----:B------:R-:W-:Y:S01]  /*9dd0*/  MOV R0, R132 ;  /* 0x0000008400007202 */ /* 0x000fe20000000f00 */
[----:B0-----:R-:W-:-:S04]  /*9de0*/  IMAD.SHL.U32 R7, R7, 0x80, RZ ;  /* 0x0000008007077824 */ /* 0x001fc800078e00ff */
[----:B------:R-:W-:-:S05]  /*9df0*/  VIADD R7, R7, 0x80 ;  /* 0x0000008007077836 */ /* 0x000fca0000000000 */
[----:B------:R-:W-:-:S13]  /*9e00*/  ISETP.GE.AND P0, PT, R7, 0x1, PT ;  /* 0x000000010700780c */ /* 0x000fda0003f06270 */
[----:B------:R-:W-:Y:S05]  /*9e10*/  @!P0 BRA `(.L_x_15) ;  /* 0x0000000000108947 */ /* 0x000fea0003800000 */
[----:B------:R-:W-:-:S04]  /*9e20*/  IMAD.U32 R3, R6, -0x80000000, RZ ;  /* 0x8000000006037824 */ /* 0x000fc800078e00ff */
[----:B------:R-:W0:Y:S02]  /*9e30*/  SYNCS.PHASECHK.TRANS64.TRYWAIT P0, [R20+URZ], R3 ;  /* 0x00000003140075a7 */ /* 0x000e2400080011ff */
[----:B0-----:R-:W-:Y:S05]  /*9e40*/  @!P0 BRA `(.L_x_21) ;  /* 0x0000004c00148947 */ /* 0x001fea0003800000 */
.L_x_27:
[----:B------:R-:W-:-:S07]  /*9e50*/  IMAD.MOV.U32 R0, RZ, RZ, R132 ;  /* 0x000000ffff007224 */ /* 0x000fce00078e0084 */
.L_x_15:
[----:B------:R-:W2:Y:S04]  /*9e60*/  LDL.LU R2, [R1+0x60] ;  /* 0x0000600001027983 */ /* 0x000ea80000300800 */
[----:B------:R-:W3:Y:S01]  /*9e70*/  LDL.LU R5, [R1+0x5c] ;  /* 0x00005c0001057983 */ /* 0x000ee20000300800 */
[----:B------:R-:W-:Y:S01]  /*9e80*/  BAR.SYNC.DEFER_BLOCKING 0x0 ;  /* 0x0000000000007b1d */ /* 0x000fe20000010000 */
[----:B------:R-:W-:Y:S01]  /*9e90*/  FSETP.GEU.AND P0, PT, R143, 1.175494350822287508e-38, PT ;  /* 0x008000008f00780b */ /* 0x000fe20003f0e000 */
[----:B------:R-:W-:-:S06]  /*9ea0*/  IMAD.MOV.U32 R3, RZ, RZ, 0x3dc6b27f ;  /* 0x3dc6b27fff037424 */ /* 0x000fcc00078e00ff */
[----:B------:R-:W0:Y:S01]  /*9eb0*/  S2UR UR11, SR_CTAID.Y ;  /* 0x00000000000b79c3 */ /* 0x000e220000002600 */
[----:B------:R-:W1:Y:S01]  /*9ec0*/  S2R R238, SR_TID.X ;  /* 0x0000000000ee7919 */ /* 0x000e620000002100 */
[----:B------:R-:W4:Y:S01]  /*9ed0*/  S2R R159, SR_TID.X ;  /* 0x00000000009f7919 */ /* 0x000f220000002100 */
[----:B------:R-:W5:Y:S01]  /*9ee0*/  S2R R236, SR_CTAID.X ;  /* 0x0000000000ec7919 */ /* 0x000f620000002500 */
[----:B------:R-:W0:Y:S04]  /*9ef0*/  @!P6 SYNCS.CCTL.IV [UR4+0x1c000] ;  /* 0x01c00000ff00e9b1 */ /* 0x000e280008000004 */
[----:B0-----:R-:W-:Y:S01]  /*9f00*/  BAR.SYNC.DEFER_BLOCKING 0x0 ;  /* 0x0000000000007b1d */ /* 0x001fe20000010000 */
[----:B-1----:R-:W-:Y:S02]  /*9f10*/  SHF.R.U32.HI R134, RZ, 0x2, R238 ;  /* 0x00000002ff867819 */ /* 0x002fe400000116ee */
[----:B------:R-:W-:-:S02]  /*9f20*/  LOP3.LUT R136, R238, 0x7f, RZ, 0xc0, !PT ;  /* 0x0000007fee887812 */ /* 0x000fc400078ec0ff */
[----:B------:R-:W-:Y:S02]  /*9f30*/  LOP3.LUT R134, R134, 0x38, RZ, 0xc0, !PT ;  /* 0x0000003886867812 */ /* 0x000fe400078ec0ff */
[----:B------:R-:W-:Y:S02]  /*9f40*/  SHF.R.U32.HI R139, RZ, 0x1, R238 ;  /* 0x00000001ff8b7819 */ /* 0x000fe400000116ee */
[----:B----4-:R-:W-:Y:S01]  /*9f50*/  LOP3.LUT R159, R159, 0xff, RZ, 0xc0, !PT ;  /* 0x000000ff9f9f7812 */ /* 0x010fe200078ec0ff */
[----:B------:R-:W2:Y:S01]  /*9f60*/  @!P6 SYNCS.CCTL.IV [UR4+0x1c008] ;  /* 0x01c00800ff00e9b1 */ /* 0x000ea20008000004 */
[----:B-----5:R-:W-:-:S05]  /*9f70*/  IMAD.SHL.U32 R236, R236, 0x80, RZ ;  /* 0x00000080ecec7824 */ /* 0x020fca00078e00ff */
[----:B------:R-:W-:Y:S01]  /*9f80*/  LOP3.LUT R236, R236, 0x7f, R238, 0xf8, !PT ;  /* 0x0000007fecec7812 */ /* 0x000fe200078ef8ee */
[----:B--2---:R0:W-:Y:S01]  /*9f90*/  STSM.16.M88 [R2], R143 ;  /* 0x0000008f02007844 */ /* 0x0041e20000000000 */
[----:B------:R-:W-:Y:S01]  /*9fa0*/  BAR.SYNC.DEFER_BLOCKING 0x0 ;  /* 0x0000000000007b1d */ /* 0x000fe20000010000 */
[----:B0-----:R-:W-:-:S04]  /*9fb0*/  @!P0 FMUL R143, R143, 8388608 ;  /* 0x4b0000008f8f8820 */ /* 0x001fc80000400000 */
[C---:B------:R-:W-:Y:S01]  /*9fc0*/  VIADD R2, R143.reuse, 0xc0cafb0d ;  /* 0xc0cafb0d8f027836 */ /* 0x040fe20000000000 */
[----:B------:R-:W-:-:S04]  /*9fd0*/  ISETP.GE.U32.AND P1, PT, R143, 0x7f800000, PT ;  /* 0x7f8000008f00780c */ /* 0x000fc80003f26070 */
[----:B------:R-:W-:-:S05]  /*9fe0*/  LOP3.LUT R4, R2, 0xff800000, RZ, 0xc0, !PT ;  /* 0xff80000002047812 */ /* 0x000fca00078ec0ff */
[----:B------:R-:W-:Y:S01]  /*9ff0*/  IMAD.IADD R2, R143, 0x1, -R4 ;  /* 0x000000018f027824 */ /* 0x000fe200078e0a04 */
[----:B---3--:R0:W1:Y:S03]  /*a000*/  LDSM.16.M88 R135, [R5+UR4] ;  /* 0x000000040587783b */ /* 0x0080660008000000 */
[----:B------:R-:W-:Y:S01]  /*a010*/  FADD R132, R2, -1 ;  /* 0xbf80000002847421 */ /* 0x000fe20000000000 */
[----:B------:R-:W-:-:S03]  /*a020*/  FSEL R2, RZ, -23, P0 ;  /* 0xc1b80000ff027808 */ /* 0x000fc60000000000 */
[----:B------:R-:W-:-:S04]  /*a030*/  FFMA.FTZ R3, R132, R3, -0.16845393180847167969 ;  /* 0xbe2c7f3084037423 */ /* 0x000fc80000010003 */
[----:B------:R-:W-:-:S04]  /*a040*/  FFMA.FTZ R3, R132, R3, 0.1716887056827545166 ;  /* 0x3e2fcf2a84037423 */ /* 0x000fc80000010003 */
[----:B------:R-:W-:-:S04]  /*a050*/  FFMA.FTZ R3, R132, R3, -0.17900948226451873779 ;  /* 0xbe374e4384037423 */ /* 0x000fc80000010003 */
[----:B------:R-:W-:-:S04]  /*a060*/  FFMA.FTZ R3, R132, R3, 0.20512372255325317383 ;  /* 0x3e520bf484037423 */ /* 0x000fc80000010003 */
[----:B------:R-:W-:-:S04]  /*a070*/  FFMA.FTZ R3, R132, R3, -0.24046532809734344482 ;  /* 0xbe763c8b84037423 */ /* 0x000fc80000010003 */
[----:B------:R-:W-:-:S04]  /*a080*/  FFMA.FTZ R3, R132, R3, 0.28857114911079406738 ;  /* 0x3e93bf9984037423 */ /* 0x000fc80000010003 */
[C---:B------:R-:W-:Y:S01]  /*a090*/  FFMA.FTZ R133, R132.reuse, R3, -0.36067417263984680176 ;  /* 0xbeb8aa4984857423 */ /* 0x040fe20000010003 */
[----:B------:R-:W-:Y:S02]  /*a0a0*/  I2FP.F32.S32 R3, R4 ;  /* 0x0000000400037245 */ /* 0x000fe40000201400 */
[----:B0-----:R-:W0:Y:S01]  /*a0b0*/  LDTM.x128 R4, tmem[UR6] ;  /* 0x00000006000479ee */ /* 0x001e2200083c0000 */
[----:B------:R-:W-:Y:S01]  /*a0c0*/  FFMA.FTZ R137, R132, R133, 0.48089820146560668945 ;  /* 0x3ef6384a84897423 */ /* 0x000fe20000010085 */
[----:B------:R-:W-:Y:S01]  /*a0d0*/  NOP ;  /* 0x0000000000007918 */ /* 0x000fe20000000000 */
[----:B------:R-:W-:Y:S01]  /*a0e0*/  FFMA.FTZ R133, R3, 1.1920928955078125e-07, R2 ;  /* 0x3400000003857823 */ /* 0x000fe20000010002 */
[----:B------:R-:W-:Y:S01]  /*a0f0*/  LOP3.LUT R2, R134, 0x1f, R238, 0xf8, !PT ;  /* 0x0000001f86027812 */ /* 0x000fe200078ef8ee */
[----:B------:R-:W-:Y:S01]  /*a100*/  FFMA.FTZ R137, R132, R137, -0.72134751081466674805 ;  /* 0xbf38aa3b84897423 */ /* 0x000fe20000010089 */
[----:B------:R-:W-:Y:S01]  /*a110*/  LOP3.LUT R3, R238, 0x80, RZ, 0xc0, !PT ;  /* 0x00000080ee037812 */ /* 0x000fe200078ec0ff */
[----:B------:R-:W2:Y:S01]  /*a120*/  LDCU.64 UR6, c[0x0][0x3e0] ;  /* 0x00007c00ff0677ac */ /* 0x000ea20008000a00 */
[----:B0-----:R-:W-:Y:S01]  /*a130*/  BAR.SYNC.DEFER_BLOCKING 0x0 ;  /* 0x0000000000007b1d */ /* 0x001fe20000010000 */
[C---:B-1----:R-:W-:Y:S01]  /*a140*/  FSETP.GT.AND P0, PT, |R135|.reuse, 8.50705917302346158658e+37, PT ;  /* 0x7e8000008700780b */ /* 0x042fe20003f04200 */
[----:B------:R-:W-:Y:S01]  /*a150*/  FMUL R137, R132, R137 ;  /* 0x0000008984897220 */ /* 0x000fe20000400000 */
[----:B------:R-:W-:-:S02]  /*a160*/  FSETP.GEU.AND P2, PT, |R135|, 1.175494350822287508e-38, PT ;  /* 0x008000008700780b */ /* 0x000fc40003f4e200 */
[----:B------:R-:W-:Y:S01]  /*a170*/  SHF.L.U32 R2, R2, 0x4, RZ ;  /* 0x0000000402027819 */ /* 0x000fe200000006ff */
[----:B------:R-:W-:Y:S01]  /*a180*/  FMUL R137, R132, R137 ;  /* 0x0000008984897220 */ /* 0x000fe20000400000 */
[----:B------:R-:W-:Y:S02]  /*a190*/  LEA R3, R3, UR4, 0x5 ;  /* 0x0000000403037c11 */ /* 0x000fe4000f8e28ff */
[----:B------:R-:W-:Y:S01]  /*a1a0*/  LOP3.LUT R138, R2, 0x1b0, RZ, 0xc0, !PT ;  /* 0x000001b0028a7812 */ /* 0x000fe200078ec0ff */
[----:B------:R-:W-:Y:S02]  /*a1b0*/  FFMA.FTZ R134, R132, 1.4426950216293334961, R137 ;  /* 0x3fb8aa3b84867823 */ /* 0x000fe40000010089 */
[----:B------:R-:W-:Y:S01]  /*a1c0*/  IMAD R132, R136, 0x10, R3 ;  /* 0x0000001088847824 */ /* 0x000fe200078e0203 */
[----:B------:R-:W-:Y:S01]  /*a1d0*/  LOP3.LUT R3, R138, 0x40, R139, 0xf8, !PT ;  /* 0x000000408a037812 */ /* 0x000fe200078ef88b */
[----:B------:R-:W-:Y:S01]  /*a1e0*/  @P0 FMUL R135, R135, 0.25 ;  /* 0x3e80000087870820 */ /* 0x000fe20000400000 */
[----:B------:R-:W-:Y:S01]  /*a1f0*/  FADD R133, R133, R134 ;  /* 0x0000008685857221 */ /* 0x000fe20000000000 */
[----:B------:R-:W-:Y:S01]  /*a200*/  @P0 FMUL R6, R6, 0.25 ;  /* 0x3e80000006060820 */ /* 0x000fe20000400000 */
[----:B------:R-:W-:Y:S01]  /*a210*/  @P0 FMUL R5, R5, 0.25 ;  /* 0x3e80000005050820 */ /* 0x000fe20000400000 */
[----:B------:R-:W-:Y:S01]  /*a220*/  @!P2 FMUL R135, R135, 16777216 ;  /* 0x4b8000008787a820 */ /* 0x000fe20000400000 */
[----:B------:R-:W-:Y:S01]  /*a230*/  @P0 FMUL R7, R7, 0.25 ;  /* 0x3e80000007070820 */ /* 0x000fe20000400000 */
[----:B------:R-:W-:Y:S01]  /*a240*/  @P0 FMUL R11, R11, 0.25 ;  /* 0x3e8000000b0b0820 */ /* 0x000fe20000400000 */
[----:B------:R-:W-:Y:S01]  /*a250*/  @P0 FMUL R8, R8, 0.25 ;  /* 0x3e80000008080820 */ /* 0x000fe20000400000 */
[----:B------:R-:W-:Y:S01]  /*a260*/  @P0 FMUL R10, R10, 0.25 ;  /* 0x3e8000000a0a0820 */ /* 0x000fe20000400000 */
[----:B------:R-:W-:Y:S01]  /*a270*/  @P0 FMUL R12, R12, 0.25 ;  /* 0x3e8000000c0c0820 */ /* 0x000fe20000400000 */
[----:B------:R-:W0:Y:S01]  /*a280*/  MUFU.RCP R135, R135 ;  /* 0x0000008700877308 */ /* 0x000e220000001000 */
[----:B------:R-:W-:Y:S01]  /*a290*/  @P0 FMUL R14, R14, 0.25 ;  /* 0x3e8000000e0e0820 */ /* 0x000fe20000400000 */
        /* <DEDUP_REMOVED lines=8> */
[----:B------:R-:W-:Y:S01]  /*a320*/  @!P2 FMUL R6, R6, 16777216 ;  /* 0x4b8000000606a820 */ /* 0x000fe20000400000 */
        /* <DEDUP_REMOVED lines=30> */
[----:B------:R-:W-:Y:S01]  /*a510*/  FMUL R18, R135, R19 ;  /* 0x0000001387127220 */ /* 0x000fe20000400000 */
[----:B------:R-:W-:Y:S01]  /*a520*/  F2FP.F16.F32.PACK_AB R8, R6, R5 ;  /* 0x000000050608723e */ /* 0x000fe200000000ff */
[----:B------:R-:W-:Y:S01]  /*a530*/  @P0 FMUL R51, R51, 0.25 ;  /* 0x3e80000033330820 */ /* 0x000fe20000400000 */
[----:B------:R-:W-:Y:S01]  /*a540*/  F2FP.F16.F32.PACK_AB R5, R10, R7 ;  /* 0x000000070a05723e */ /* 0x000fe200000000ff */
[----:B------:R-:W-:Y:S01]  /*a550*/  @P0 FMUL R78, R78, 0.25 ;  /* 0x3e8000004e4e0820 */ /* 0x000fe20000400000 */
[----:B------:R-:W-:Y:S01]  /*a560*/  F2FP.F16.F32.PACK_AB R6, R11, R12 ;  /* 0x0000000c0b06723e */ /* 0x000fe200000000ff */
[----:B------:R-:W-:Y:S01]  /*a570*/  @!P2 FMUL R51, R51, 16777216 ;  /* 0x4b8000003333a820 */ /* 0x000fe20000400000 */
[----:B------:R-:W-:Y:S01]  /*a580*/  F2FP.F16.F32.PACK_AB R4, R137, R4 ;  /* 0x000000048904723e */ /* 0x000fe200000000ff */
[----:B------:R-:W-:Y:S01]  /*a590*/  @!P2 FMUL R78, R78, 16777216 ;  /* 0x4b8000004e4ea820 */ /* 0x000fe20000400000 */
[----:B------:R-:W-:Y:S01]  /*a5a0*/  F2FP.F16.F32.PACK_AB R9, R136, R9 ;  /* 0x000000098809723e */ /* 0x000fe200000000ff */
[C---:B------:R-:W-:Y:S01]  /*a5b0*/  FMUL R160, R135.reuse, R51 ;  /* 0x0000003387a07220 */ /* 0x040fe20000400000 */
[----:B------:R-:W-:Y:S01]  /*a5c0*/  F2FP.F16.F32.PACK_AB R10, R14, R13 ;  /* 0x0000000d0e0a723e */ /* 0x000fe200000000ff */
[----:B------:R-:W-:Y:S01]  /*a5d0*/  FMUL R51, R135, R78 ;  /* 0x0000004e87337220 */ /* 0x000fe20000400000 */
[----:B------:R-:W-:Y:S01]  /*a5e0*/  F2FP.F16.F32.PACK_AB R7, R139, R16 ;  /* 0x000000108b07723e */ /* 0x000fe200000000ff */
[----:B------:R-:W-:Y:S01]  /*a5f0*/  @P0 FMUL R20, R20, 0.25 ;  /* 0x3e80000014140820 */ /* 0x000fe20000400000 */
[----:B------:R-:W-:Y:S01]  /*a600*/  F2FP.F16.F32.PACK_AB R11, R18, R17 ;  /* 0x00000011120b723e */ /* 0x000fe200000000ff */
[----:B------:R-:W-:Y:S01]  /*a610*/  @P0 FMUL R22, R22, 0.25 ;  /* 0x3e80000016160820 */ /* 0x000fe20000400000 */
[----:B------:R-:W-:Y:S01]  /*a620*/  LEA R78, R159, UR4, 0x4 ;  /* 0x000000049f4e7c11 */ /* 0x000fe2000f8e20ff */
[----:B------:R-:W-:Y:S01]  /*a630*/  STS.128 [R132], R4 ;  /* 0x0000000484007388 */ /* 0x000fe20000000c00 */
[----:B------:R-:W-:Y:S01]  /*a640*/  @P0 FMUL R25, R25, 0.25 ;  /* 0x3e80000019190820 */ /* 0x000fe20000400000 */
[----:B------:R-:W-:Y:S01]  /*a650*/  @P0 FMUL R27, R27, 0.25 ;  /* 0x3e8000001b1b0820 */ /* 0x000fe20000400000 */
[----:B------:R-:W-:Y:S01]  /*a660*/  @P0 FMUL R21, R21, 0.25 ;  /* 0x3e80000015150820 */ /* 0x000fe20000400000 */
[----:B------:R-:W-:Y:S01]  /*a670*/  STS.128 [R132+0x800], R8 ;  /* 0x0008000884007388 */ /* 0x000fe20000000c00 */
[----:B------:R-:W-:Y:S01]  /*a680*/  @P0 FMUL R23, R23, 0.25 ;  /* 0x3e80000017170820 */ /* 0x000fe20000400000 */
[----:B------:R-:W-:Y:S01]  /*a690*/  @P0 FMUL R24, R24, 0.25 ;  /* 0x3e80000018180820 */ /* 0x000fe20000400000 */
[----:B------:R-:W-:Y:S01]  /*a6a0*/  @P0 FMUL R26, R26, 0.25 ;  /* 0x3e8000001a1a0820 */ /* 0x000fe20000400000 */
[----:B------:R-:W-:Y:S01]  /*a6b0*/  BAR.SYNC.DEFER_BLOCKING 0x0 ;  /* 0x0000000000007b1d */ /* 0x000fe20000010000 */
        /* <DEDUP_REMOVED lines=23> */
[----:B------:R-:W-:Y:S01]  /*a830*/  LDS.128 R4, [R78] ;  /* 0x000000004e047984 */ /* 0x000fe20000000c00 */
[----:B------:R-:W-:Y:S01]  /*a840*/  @!P2 FMUL R35, R35, 16777216 ;  /* 0x4b8000002323a820 */ /* 0x000fe20000400000 */
[C---:B------:R-:W-:Y:S01]  /*a850*/  FMUL R15, R135.reuse, R20 ;  /* 0x00000014870f7220 */ /* 0x040fe20000400000 */
[C---:B------:R-:W-:Y:S01]  /*a860*/  FMUL R138, R135.reuse, R22 ;  /* 0x00000016878a7220 */ /* 0x040fe20000400000 */
[----:B------:R-:W-:Y:S01]  /*a870*/  LDS.128 R8, [R78+0x1000] ;  /* 0x001000004e087984 */ /* 0x000fe20000000c00 */
        /* <DEDUP_REMOVED lines=27> */
[----:B------:R-:W-:Y:S01]  /*aa30*/  BAR.SYNC.DEFER_BLOCKING 0x0 ;  /* 0x0000000000007b1d */ /* 0x000fe20000010000 */
[----:B------:R-:W-:Y:S01]  /*aa40*/  F2FP.F16.F32.PACK_AB R19, R158, R153 ;  /* 0x000000999e13723e */ /* 0x000fe200000000ff */
        /* <DEDUP_REMOVED lines=22> */
[----:B------:R-:W-:Y:S01]  /*abb0*/  STS.128 [R132], R12 ;  /* 0x0000000c84007388 */ /* 0x000fe20000000c00 */
[----:B------:R-:W-:Y:S01]  /*abc0*/  @!P2 FMUL R49, R49, 16777216 ;  /* 0x4b8000003131a820 */ /* 0x000fe20000400000 */
[----:B------:R-:W-:Y:S01]  /*abd0*/  @!P2 FMUL R50, R50, 16777216 ;  /* 0x4b8000003232a820 */ /* 0x000fe20000400000 */
[C---:B------:R-:W-:Y:S01]  /*abe0*/  FMUL R20, R135.reuse, R36 ;  /* 0x0000002487147220 */ /* 0x040fe20000400000 */
[----:B------:R-:W-:Y:S01]  /*abf0*/  STS.128 [R132+0x800], R16 ;  /* 0x0008001084007388 */ /* 0x000fe20000000c00 */
[C---:B------:R-:W-:Y:S01]  /*ac00*/  FMUL R23, R135.reuse, R38 ;  /* 0x0000002687177220 */ /* 0x040fe20000400000 */
[C---:B------:R-:W-:Y:S01]  /*ac10*/  FMUL R22, R135.reuse, R40 ;  /* 0x0000002887167220 */ /* 0x040fe20000400000 */
[C---:B------:R-:W-:Y:S01]  /*ac20*/  FMUL R25, R135.reuse, R41 ;  /* 0x0000002987197220 */ /* 0x040fe20000400000 */
[----:B------:R-:W-:Y:S01]  /*ac30*/  BAR.SYNC.DEFER_BLOCKING 0x0 ;  /* 0x0000000000007b1d */ /* 0x000fe20000010000 */
        /* <DEDUP_REMOVED lines=23> */
[----:B------:R-:W-:Y:S01]  /*adb0*/  LDS.128 R12, [R78] ;  /* 0x000000004e0c7984 */ /* 0x000fe20000000c00 */
[----:B------:R-:W-:Y:S01]  /*adc0*/  F2FP.F16.F32.PACK_AB R23, R155, R152 ;  /* 0x000000989b17723e */ /* 0x000fe200000000ff */
[----:B------:R-:W-:Y:S01]  /*add0*/  @P0 FMUL R61, R61, 0.25 ;  /* 0x3e8000003d3d0820 */ /* 0x000fe20000400000 */
[----:B------:R-:W-:Y:S01]  /*ade0*/  F2FP.F16.F32.PACK_AB R27, R160, R151 ;  /* 0x00000097a01b723e */ /* 0x000fe200000000ff */
[----:B------:R-:W-:Y:S01]  /*adf0*/  LDS.128 R16, [R78+0x1000] ;  /* 0x001000004e107984 */ /* 0x000fe20000000c00 */
        /* <DEDUP_REMOVED lines=26> */
[C---:B------:R-:W-:Y:S01]  /*afa0*/  FMUL R28, R135.reuse, R52 ;  /* 0x00000034871c7220 */ /* 0x040fe20000400000 */
[----:B------:R-:W-:Y:S01]  /*afb0*/  STS.128 [R132], R20 ;  /* 0x0000001484007388 */ /* 0x000fe20000000c00 */
[C---:B------:R-:W-:Y:S01]  /*afc0*/  FMUL R29, R135.reuse, R54 ;  /* 0x00000036871d7220 */ /* 0x040fe20000400000 */
[C---:B------:R-:W-:Y:S01]  /*afd0*/  FMUL R30, R135.reuse, R59 ;  /* 0x0000003b871e7220 */ /* 0x040fe20000400000 */
        /* <DEDUP_REMOVED lines=32> */
[----:B------:R-:W-:Y:S01]  /*b1e0*/  @P0 FMUL R76, R76, 0.25 ;  /* 0x3e8000004c4c0820 */ /* 0x000fe20000400000 */
        /* <DEDUP_REMOVED lines=24> */
[C---:B------:R-:W-:Y:S01]  /*b370*/  FMUL R37, R135.reuse, R70 ;  /* 0x0000004687257220 */ /* 0x040fe20000400000 */
[C---:B------:R-:W-:Y:S01]  /*b380*/  FMUL R72, R135.reuse, R72 ;  /* 0x0000004887487220 */ /* 0x040fe20000400000 */
[C---:B------:R-:W-:Y:S01]  /*b390*/  FMUL R41, R135.reuse, R73 ;  /* 0x0000004987297220 */ /* 0x040fe20000400000 */
        /* <DEDUP_REMOVED lines=30> */
[----:B------:R-:W-:Y:S01]  /*b580*/  @P0 FMUL R92, R92, 0.25 ;  /* 0x3e8000005c5c0820 */ /* 0x000fe20000400000 */
[----:B------:R-:W-:Y:S01]  /*b590*/  @P0 FMUL R93, R93, 0.25 ;  /* 0x3e8000005d5d0820 */ /* 0x000fe20000400000 */
[----:B------:R-:W-:Y:S01]  /*b5a0*/  @P0 FMUL R94, R94, 0.25 ;  /* 0x3e8000005e5e0820 */ /* 0x000fe20000400000 */
[----:B------:R-:W-:Y:S01]  /*b5b0*/  LDS.128 R28, [R78] ;  /* 0x000000004e1c7984 */ /* 0x000fe20000000c00 */
[----:B------:R-:W-:Y:S01]  /*b5c0*/  @P0 FMUL R95, R95, 0.25 ;  /* 0x3e8000005f5f0820 */ /* 0x000fe20000400000 */
[----:B------:R-:W-:Y:S01]  /*b5d0*/  @P0 FMUL R96, R96, 0.25 ;  /* 0x3e80000060600820 */ /* 0x000fe20000400000 */
[----:B------:R-:W-:Y:S01]  /*b5e0*/  @P0 FMUL R97, R97, 0.25 ;  /* 0x3e80000061610820 */ /* 0x000fe20000400000 */
[----:B------:R-:W-:Y:S01]  /*b5f0*/  LDS.128 R32, [R78+0x1000] ;  /* 0x001000004e207984 */ /* 0x000fe20000000c00 */
[----:B------:R-:W-:Y:S01]  /*b600*/  @P0 FMUL R98, R98, 0.25 ;  /* 0x3e80000062620820 */ /* 0x000fe20000400000 */
[----:B------:R-:W-:Y:S01]  /*b610*/  @P0 FMUL R99, R99, 0.25 ;  /* 0x3e80000063630820 */ /* 0x000fe20000400000 */
[----:B------:R-:W-:Y:S01]  /*b620*/  @!P2 FMUL R85, R85, 16777216 ;  /* 0x4b8000005555a820 */ /* 0x000fe20000400000 */
[----:B------:R-:W-:Y:S01]  /*b630*/  BAR.SYNC.DEFER_BLOCKING 0x0 ;  /* 0x0000000000007b1d */ /* 0x000fe20000010000 */
        /* <DEDUP_REMOVED lines=43> */
[----:B------:R-:W0:Y:S01]  /*b8f0*/  LDC R82, c[0x0][0x3e8] ;  /* 0x0000fa00ff527b82 */ /* 0x000e220000000800 */
[----:B------:R-:W-:Y:S01]  /*b900*/  F2FP.F16.F32.PACK_AB R62, R50, R93 ;  /* 0x0000005d323e723e */ /* 0x000fe200000000ff */
[----:B------:R-:W-:Y:S01]  /*b910*/  @!P2 FMUL R100, R100, 16777216 ;  /* 0x4b8000006464a820 */ /* 0x000fe20000400000 */
[----:B------:R-:W-:Y:S01]  /*b920*/  F2FP.F16.F32.PACK_AB R87, R98, R87 ;  /* 0x000000576257723e */ /* 0x000fe200000000ff */
[----:B------:R-:W-:Y:S01]  /*b930*/  @!P2 FMUL R101, R101, 16777216 ;  /* 0x4b8000006565a820 */ /* 0x000fe20000400000 */
[----:B------:R-:W-:Y:S01]  /*b940*/  F2FP.F16.F32.PACK_AB R63, R54, R97 ;  /* 0x00000061363f723e */ /* 0x000fe200000000ff */
[----:B------:R-:W-:Y:S01]  /*b950*/  @!P2 FMUL R102, R102, 16777216 ;  /* 0x4b8000006666a820 */ /* 0x000fe20000400000 */
[----:B------:R-:W-:Y:S01]  /*b960*/  @!P2 FMUL R103, R103, 16777216 ;  /* 0x4b8000006767a820 */ /* 0x000fe20000400000 */
[C---:B------:R-:W-:Y:S01]  /*b970*/  FMUL R100, R135.reuse, R100 ;  /* 0x0000006487647220 */ /* 0x040fe20000400000 */
[C---:B------:R-:W-:Y:S01]  /*b980*/  FMUL R101, R135.reuse, R101 ;  /* 0x0000006587657220 */ /* 0x040fe20000400000 */
[C---:B------:R-:W-:Y:S01]  /*b990*/  FMUL R47, R135.reuse, R102 ;  /* 0x00000066872f7220 */ /* 0x040fe20000400000 */
[----:B------:R-:W-:Y:S01]  /*b9a0*/  FMUL R46, R135, R103 ;  /* 0x00000067872e7220 */ /* 0x000fe20000400000 */
[----:B------:R-:W1:Y:S01]  /*b9b0*/  LDS.128 R40, [R78] ;  /* 0x000000004e287984 */ /* 0x000e620000000c00 */
[----:B------:R-:W-:Y:S01]  /*b9c0*/  SHF.R.U32.HI R65, RZ, 0x7, R238 ;  /* 0x00000007ff417819 */ /* 0x000fe200000116ee */
[----:B------:R-:W-:Y:S01]  /*b9d0*/  @P0 FMUL R104, R104, 0.25 ;  /* 0x3e80000068680820 */ /* 0x000fe20000400000 */
[----:B------:R-:W-:Y:S01]  /*b9e0*/  F2FP.F16.F32.PACK_AB R56, R47, R100 ;  /* 0x000000642f38723e */ /* 0x000fe200000000ff */
[----:B------:R-:W-:Y:S01]  /*b9f0*/  LDS.128 R36, [R78+0x1000] ;  /* 0x001000004e247984 */ /* 0x000fe20000000c00 */
[----:B------:R-:W-:Y:S01]  /*ba00*/  F2FP.F16.F32.PACK_AB R96, R46, R101 ;  /* 0x000000652e60723e */ /* 0x000fe200000000ff */
        /* <DEDUP_REMOVED lines=12> */
[----:B------:R-:W-:Y:S01]  /*bad0*/  SGXT.U32 R65, R65, 0x1 ;  /* 0x000000014141781a */ /* 0x000fe20000000000 */
        /* <DEDUP_REMOVED lines=12> */
[----:B0-----:R-:W-:Y:S01]  /*bba0*/  IMAD R65, R65, R82, RZ ;  /* 0x0000005241417224 */ /* 0x001fe200078e02ff */
[----:B------:R-:W-:Y:S01]  /*bbb0*/  STS.128 [R132], R84 ;  /* 0x0000005484007388 */ /* 0x000fe20000000c00 */
[C---:B------:R-:W-:Y:S01]  /*bbc0*/  FMUL R104, R135.reuse, R104 ;  /* 0x0000006887687220 */ /* 0x040fe20000400000 */
[C---:B------:R-:W-:Y:S01]  /*bbd0*/  FMUL R105, R135.reuse, R105 ;  /* 0x0000006987697220 */ /* 0x040fe20000400000 */
[C---:B------:R-:W-:Y:S01]  /*bbe0*/  FMUL R57, R135.reuse, R106 ;  /* 0x0000006a87397220 */ /* 0x040fe20000400000 */
[----:B------:R0:W-:Y:S01]  /*bbf0*/  STS.128 [R132+0x800], R60 ;  /* 0x0008003c84007388 */ /* 0x0001e20000000c00 */
        /* <DEDUP_REMOVED lines=9> */
[----:B------:R-:W-:Y:S01]  /*bc90*/  FMUL R74, R135, R115 ;  /* 0x00000073874a7220 */ /* 0x000fe20000400000 */
[----:B------:R-:W-:Y:S01]  /*bca0*/  IMAD R67, R82, 0x2, R65 ;  /* 0x0000000252437824 */ /* 0x000fe200078e0241 */
[----:B------:R-:W-:Y:S01]  /*bcb0*/  F2FP.F16.F32.PACK_AB R57, R57, R104 ;  /* 0x000000683939723e */ /* 0x000fe200000000ff */
[----:B------:R-:W0:Y:S01]  /*bcc0*/  LDC.64 R102, c[0x0][0x398] ;  /* 0x0000e600ff667b82 */ /* 0x000e220000000a00 */
[----:B------:R-:W-:Y:S01]  /*bcd0*/  F2FP.F16.F32.PACK_AB R97, R52, R105 ;  /* 0x000000693461723e */ /* 0x000fe200000000ff */
[----:B------:R-:W-:Y:S01]  /*bce0*/  IMAD R71, R82, 0x2, R67 ;  /* 0x0000000252477824 */ /* 0x000fe200078e0243 */
[----:B------:R-:W-:Y:S01]  /*bcf0*/  F2FP.F16.F32.PACK_AB R58, R73, R108 ;  /* 0x0000006c493a723e */ /* 0x000fe200000000ff */
[----:B------:R-:W-:Y:S01]  /*bd00*/  @P1 IMAD.MOV.U32 R134, RZ, RZ, 0x7f800000 ;  /* 0x7f800000ff861424 */ /* 0x000fe200078e00ff */
[----:B------:R-:W-:Y:S01]  /*bd10*/  F2FP.F16.F32.PACK_AB R98, R68, R109 ;  /* 0x0000006d4462723e */ /* 0x000fe200000000ff */
[----:B------:R-:W-:Y:S01]  /*bd20*/  IMAD R79, R82, 0x2, R71 ;  /* 0x00000002524f7824 */ /* 0x000fe200078e0247 */
[----:B------:R-:W-:Y:S01]  /*bd30*/  F2FP.F16.F32.PACK_AB R59, R77, R112 ;  /* 0x000000704d3b723e */ /* 0x000fe200000000ff */
[----:B--2---:R-:W-:Y:S01]  /*bd40*/  UIMAD UR6, UR11, UR6, URZ ;  /* 0x000000060b0672a4 */ /* 0x004fe2000f8e02ff */
[----:B------:R-:W-:Y:S01]  /*bd50*/  F2FP.F16.F32.PACK_AB R99, R74, R113 ;  /* 0x000000714a63723e */ /* 0x000fe200000000ff */
[----:B------:R-:W-:Y:S01]  /*bd60*/  IMAD R53, R236, UR7, RZ ;  /* 0x00000007ec357c24 */ /* 0x000fe2000f8e02ff */
[----:B------:R-:W-:Y:S01]  /*bd70*/  LEA R81, R82, R79, 0x1 ;  /* 0x0000004f52517211 */ /* 0x000fe200078e08ff */
[----:B------:R-:W-:Y:S01]  /*bd80*/  @P0 FMUL R116, R116, 0.25 ;  /* 0x3e80000074740820 */ /* 0x000fe20000400000 */
[----:B------:R-:W-:Y:S01]  /*bd90*/  @P0 FMUL R117, R117, 0.25 ;  /* 0x3e80000075750820 */ /* 0x000fe20000400000 */
[----:B------:R-:W-:Y:S01]  /*bda0*/  @P0 FMUL R118, R118, 0.25 ;  /* 0x3e80000076760820 */ /* 0x000fe20000400000 */
[----:B------:R-:W2:Y:S01]  /*bdb0*/  LDS.128 R48, [R78] ;  /* 0x000000004e307984 */ /* 0x000ea20000000c00 */
[----:B------:R-:W-:-:S02]  /*bdc0*/  IMAD R89, R82, 0x2, R81 ;  /* 0x0000000252597824 */ /* 0x000fc400078e0251 */
[----:B------:R-:W-:Y:S01]  /*bdd0*/  @P0 FMUL R119, R119, 0.25 ;  /* 0x3e80000077770820 */ /* 0x000fe20000400000 */
[----:B------:R-:W-:Y:S01]  /*bde0*/  @P0 FMUL R120, R120, 0.25 ;  /* 0x3e80000078780820 */ /* 0x000fe20000400000 */
[----:B------:R-:W-:Y:S01]  /*bdf0*/  LDS.128 R44, [R78+0x1000] ;  /* 0x001000004e2c7984 */ /* 0x000fe20000000c00 */
[----:B------:R-:W-:Y:S02]  /*be00*/  IMAD R93, R82, 0x2, R89 ;  /* 0x00000002525d7824 */ /* 0x000fe400078e0259 */
        /* <DEDUP_REMOVED lines=12> */
[C---:B------:R-:W-:Y:S01]  /*bed0*/  @P1 FFMA.FTZ R133, R143.reuse, R134, +INF ;  /* 0x7f8000008f851423 */ /* 0x040fe20000010086 */
[----:B------:R-:W-:Y:S01]  /*bee0*/  USHF.L.U32 UR10, UR6, 0x1, URZ ;  /* 0x00000001060a7899 */ /* 0x000fe200080006ff */
[----:B------:R-:W-:Y:S01]  /*bef0*/  FSETP.NEU.AND P0, PT, R143, RZ, PT ;  /* 0x000000ff8f00720b */ /* 0x000fe20003f0d000 */
[----:B------:R-:W-:Y:S01]  /*bf00*/  IMAD R73, R82, 0x2, R93 ;  /* 0x0000000252497824 */ /* 0x000fe200078e025d */
[----:B------:R-:W-:Y:S01]  /*bf10*/  SHF.L.U32 R55, R53, 0x1, RZ ;  /* 0x0000000135377819 */ /* 0x000fe200000006ff */
[----:B------:R-:W-:Y:S01]  /*bf20*/  UIMAD.WIDE UR6, UR6, 0x2, URZ ;  /* 0x00000002060678a5 */ /* 0x000fe2000f8e02ff */
[----:B------:R-:W-:Y:S01]  /*bf30*/  FSEL R133, R133, -INF , P0 ;  /* 0xff80000085857808 */ /* 0x000fe20000000000 */
[----:B------:R-:W-:Y:S01]  /*bf40*/  IMAD.HI R52, R53, 0x2, RZ ;  /* 0x0000000235347827 */ /* 0x000fe200078e02ff */
[----:B0-----:R-:W-:-:S03]  /*bf50*/  IADD3 R60, P0, P1, R55, UR10, R102 ;  /* 0x0000000a373c7c10 */ /* 0x001fc6000f91e066 */
[----:B------:R-:W-:Y:S01]  /*bf60*/  @!P2 FMUL R117, R117, 16777216 ;  /* 0x4b8000007575a820 */ /* 0x000fe20000400000 */
[----:B------:R-:W-:Y:S01]  /*bf70*/  @!P2 FMUL R119, R119, 16777216 ;  /* 0x4b8000007777a820 */ /* 0x000fe20000400000 */
[----:B------:R-:W-:Y:S01]  /*bf80*/  IMAD R77, R82, 0x2, R73 ;  /* 0x00000002524d7824 */ /* 0x000fe200078e0249 */
[----:B------:R-:W-:Y:S01]  /*bf90*/  IADD3.X R61, PT, PT, R52, UR7, R103, P0, P1 ;  /* 0x00000007343d7c10 */ /* 0x000fe200087e2467 */
[----:B------:R-:W-:Y:S01]  /*bfa0*/  @!P2 FMUL R120, R120, 16777216 ;  /* 0x4b8000007878a820 */ /* 0x000fe20000400000 */
[----:B------:R-:W-:Y:S01]  /*bfb0*/  STS.128 [R132], R56 ;  /* 0x0000003884007388 */ /* 0x000fe20000000c00 */
[----:B------:R-:W-:Y:S02]  /*bfc0*/  IMAD R85, R82, 0x2, R77 ;  /* 0x0000000252557824 */ /* 0x000fe400078e024d */
[----:B------:R-:W-:Y:S01]  /*bfd0*/  @!P2 FMUL R122, R122, 16777216 ;  /* 0x4b8000007a7aa820 */ /* 0x000fe20000400000 */
[----:B------:R-:W-:Y:S01]  /*bfe0*/  FMUL R117, R135, R117 ;  /* 0x0000007587757220 */ /* 0x000fe20000400000 */
[----:B------:R0:W-:Y:S01]  /*bff0*/  STS.128 [R132+0x800], R96 ;  /* 0x0008006084007388 */ /* 0x0001e20000000c00 */
[----:B------:R-:W-:-:S02]  /*c000*/  IMAD R87, R82, 0x2, R85 ;  /* 0x0000000252577824 */ /* 0x000fc400078e0255 */
[C---:B------:R-:W-:Y:S01]  /*c010*/  FMUL R66, R135.reuse, R119 ;  /* 0x0000007787427220 */ /* 0x040fe20000400000 */
[----:B------:R-:W-:Y:S01]  /*c020*/  @!P2 FMUL R124, R124, 16777216 ;  /* 0x4b8000007c7ca820 */ /* 0x000fe20000400000 */
[----:B------:R-:W-:Y:S01]  /*c030*/  BAR.SYNC.DEFER_BLOCKING 0x0 ;  /* 0x0000000000007b1d */ /* 0x000fe20000010000 */
[----:B------:R-:W-:Y:S01]  /*c040*/  @!P2 FMUL R126, R126, 16777216 ;  /* 0x4b8000007e7ea820 */ /* 0x000fe20000400000 */
[C---:B------:R-:W-:Y:S01]  /*c050*/  FMUL R120, R135.reuse, R120 ;  /* 0x0000007887787220 */ /* 0x040fe20000400000 */
[C---:B------:R-:W-:Y:S01]  /*c060*/  FMUL R75, R135.reuse, R122 ;  /* 0x0000007a874b7220 */ /* 0x040fe20000400000 */
[----:B------:R-:W-:Y:S02]  /*c070*/  IMAD R95, R82, 0x2, R87 ;  /* 0x00000002525f7824 */ /* 0x000fe400078e0257 */
[----:B------:R-:W-:Y:S01]  /*c080*/  @!P2 FMUL R118, R118, 16777216 ;  /* 0x4b8000007676a820 */ /* 0x000fe20000400000 */
[C---:B------:R-:W-:Y:S01]  /*c090*/  FMUL R124, R135.reuse, R124 ;  /* 0x0000007c877c7220 */ /* 0x040fe20000400000 */
[----:B------:R-:W-:Y:S01]  /*c0a0*/  FMUL R83, R135, R126 ;  /* 0x0000007e87537220 */ /* 0x000fe20000400000 */
[----:B------:R-:W-:Y:S01]  /*c0b0*/  F2FP.F16.F32.PACK_AB R104, R66, R117 ;  /* 0x000000754268723e */ /* 0x000fe200000000ff */
        /* <DEDUP_REMOVED lines=9> */
[----:B------:R-:W-:Y:S01]  /*c150*/  F2FP.F16.F32.PACK_AB R117, R75, R120 ;  /* 0x000000784b75723e */ /* 0x000fe200000000ff */
[----:B------:R-:W-:-:S02]  /*c160*/  IMAD R75, R82, 0x2, R95 ;  /* 0x00000002524b7824 */ /* 0x000fc400078e025f */
[C---:B------:R-:W-:Y:S01]  /*c170*/  FMUL R69, R135.reuse, R118 ;  /* 0x0000007687457220 */ /* 0x040fe20000400000 */
[C---:B------:R-:W-:Y:S01]  /*c180*/  FMUL R116, R135.reuse, R116 ;  /* 0x0000007487747220 */ /* 0x040fe20000400000 */
[C---:B------:R-:W-:Y:S01]  /*c190*/  FMUL R121, R135.reuse, R121 ;  /* 0x0000007987797220 */ /* 0x040fe20000400000 */
[C---:B------:R-:W-:Y:S01]  /*c1a0*/  FMUL R70, R135.reuse, R123 ;  /* 0x0000007b87467220 */ /* 0x040fe20000400000 */
[----:B------:R-:W3:Y:S01]  /*c1b0*/  LDS.128 R56, [R78] ;  /* 0x000000004e387984 */ /* 0x000ee20000000c00 */
[C---:B------:R-:W-:Y:S01]  /*c1c0*/  FMUL R125, R135.reuse, R125 ;  /* 0x0000007d877d7220 */ /* 0x040fe20000400000 */
[C---:B------:R-:W-:Y:S01]  /*c1d0*/  FMUL R90, R135.reuse, R127 ;  /* 0x0000007f875a7220 */ /* 0x040fe20000400000 */
[C---:B------:R-:W-:Y:S01]  /*c1e0*/  FMUL R128, R135.reuse, R128 ;  /* 0x0000008087807220 */ /* 0x040fe20000400000 */
[----:B------:R-:W-:Y:S01]  /*c1f0*/  LDS.128 R52, [R78+0x1000] ;  /* 0x001000004e347984 */ /* 0x000fe20000000c00 */
[C---:B------:R-:W-:Y:S01]  /*c200*/  FMUL R129, R135.reuse, R129 ;  /* 0x0000008187817220 */ /* 0x040fe20000400000 */
[C---:B------:R-:W-:Y:S01]  /*c210*/  FMUL R91, R135.reuse, R130 ;  /* 0x00000082875b7220 */ /* 0x040fe20000400000 */
[----:B------:R-:W-:Y:S01]  /*c220*/  FMUL R94, R135, R131 ;  /* 0x00000083875e7220 */ /* 0x000fe20000400000 */
[----:B------:R-:W-:Y:S01]  /*c230*/  F2FP.F16.F32.PACK_AB R118, R83, R124 ;  /* 0x0000007c5376723e */ /* 0x000fe200000000ff */
[----:B------:R-:W-:Y:S01]  /*c240*/  IMAD R83, R82, 0x2, R75 ;  /* 0x0000000252537824 */ /* 0x000fe200078e024b */
[----:B------:R-:W-:Y:S01]  /*c250*/  F2FP.F16.F32.PACK_AB R116, R69, R116 ;  /* 0x000000744574723e */ /* 0x000fe200000000ff */
[----:B------:R-:W-:Y:S01]  /*c260*/  FFMA R0, R133, 0.69314718246459960938, R0 ;  /* 0x3f31721885007823 */ /* 0x000fe20000000000 */
[----:B------:R-:W-:Y:S01]  /*c270*/  F2FP.F16.F32.PACK_AB R105, R70, R121 ;  /* 0x000000794669723e */ /* 0x000fe200000000ff */
[----:B------:R-:W4:Y:S01]  /*c280*/  LDCU UR6, c[0x0][0x3ec] ;  /* 0x00007d80ff0677ac */ /* 0x000f220008000800 */
[----:B------:R-:W-:-:S02]  /*c290*/  F2FP.F16.F32.PACK_AB R106, R90, R125 ;  /* 0x0000007d5a6a723e */ /* 0x000fc400000000ff */
[----:B------:R-:W-:Y:S01]  /*c2a0*/  F2FP.F16.F32.PACK_AB R119, R91, R128 ;  /* 0x000000805b77723e */ /* 0x000fe200000000ff */
[----:B------:R-:W-:Y:S01]  /*c2b0*/  BAR.SYNC.DEFER_BLOCKING 0x0 ;  /* 0x0000000000007b1d */ /* 0x000fe20000010000 */
[----:B------:R-:W-:Y:S02]  /*c2c0*/  F2FP.F16.F32.PACK_AB R107, R94, R129 ;  /* 0x000000815e6b723e */ /* 0x000fe400000000ff */
[C---:B------:R-:W-:Y:S02]  /*c2d0*/  LEA R91, R82.reuse, R83, 0x1 ;  /* 0x00000053525b7211 */ /* 0x040fe400078e08ff */
[-C--:B------:R-:W-:Y:S02]  /*c2e0*/  LEA R62, P0, R65, R60.reuse, 0x1 ;  /* 0x0000003c413e7211 */ /* 0x080fe400078008ff */
[----:B------:R-:W-:Y:S01]  /*c2f0*/  LEA R64, P1, R67, R60, 0x1 ;  /* 0x0000003c43407211 */ /* 0x000fe200078208ff */
[----:B0-----:R-:W-:Y:S01]  /*c300*/  IMAD R97, R82, 0x2, R91 ;  /* 0x0000000252617824 */ /* 0x001fe200078e025b */
[----:B------:R-:W-:-:S02]  /*c310*/  LEA.HI.X.SX32 R63, R65, R61, 0x1, P0 ;  /* 0x0000003d413f7211 */ /* 0x000fc400000f0eff */
[-C--:B------:R-:W-:Y:S01]  /*c320*/  LEA R66, P0, R71, R60.reuse, 0x1 ;  /* 0x0000003c47427211 */ /* 0x080fe200078008ff */
[C---:B------:R-:W-:Y:S01]  /*c330*/  IMAD R99, R82.reuse, 0x2, R97 ;  /* 0x0000000252637824 */ /* 0x040fe200078e0261 */
[-C--:B------:R-:W-:Y:S01]  /*c340*/  LEA.HI.X.SX32 R65, R67, R61.reuse, 0x1, P1 ;  /* 0x0000003d43417211 */ /* 0x080fe200008f0eff */
[----:B----4-:R-:W-:Y:S01]  /*c350*/  UIMAD UR6, UR11, UR6, URZ ;  /* 0x000000060b0672a4 */ /* 0x010fe2000f8e02ff */
[-C--:B------:R-:W-:Y:S01]  /*c360*/  LEA.HI.X.SX32 R67, R71, R61.reuse, 0x1, P0 ;  /* 0x0000003d47437211 */ /* 0x080fe200000f0eff */
[----:B------:R-:W-:Y:S01]  /*c370*/  IMAD R101, R82, 0x2, R99 ;  /* 0x0000000252657824 */ /* 0x000fe200078e0263 */
[C---:B------:R-:W-:Y:S02]  /*c380*/  LEA R68, P0, R79.reuse, R60, 0x1 ;  /* 0x0000003c4f447211 */ /* 0x040fe400078008ff */
[----:B-1----:R-:W-:Y:S01]  /*c390*/  PRMT R234, R42, 0x7632, R234 ;  /* 0x000076322aea7816 */ /* 0x002fe200000000ea */
[----:B------:R-:W-:Y:S01]  /*c3a0*/  IMAD R103, R82, 0x2, R101 ;  /* 0x0000000252677824 */ /* 0x000fe200078e0265 */
[----:B------:R-:W-:-:S02]  /*c3b0*/  LEA.HI.X.SX32 R69, R79, R61, 0x1, P0 ;  /* 0x0000003d4f457211 */ /* 0x000fc400000f0eff */
[C---:B------:R-:W-:Y:S01]  /*c3c0*/  LEA R70, P0, R81.reuse, R60, 0x1 ;  /* 0x0000003c51467211 */ /* 0x040fe200078008ff */
[----:B------:R-:W-:Y:S03]  /*c3d0*/  STS.128 [R132], R116 ;  /* 0x0000007484007388 */ /* 0x000fe60000000c00 */
[----:B------:R-:W-:Y:S01]  /*c3e0*/  LEA.HI.X.SX32 R71, R81, R61, 0x1, P0 ;  /* 0x0000003d51477211 */ /* 0x000fe200000f0eff */
[----:B------:R0:W-:Y:S01]  /*c3f0*/  STS.128 [R132+0x800], R104 ;  /* 0x0008006884007388 */ /* 0x0001e20000000c00 */
[----:B------:R-:W-:Y:S01]  /*c400*/  BAR.SYNC.DEFER_BLOCKING 0x0 ;  /* 0x0000000000007b1d */ /* 0x000fe20000010000 */
[----:B0-----:R-:W-:-:S05]  /*c410*/  IMAD R105, R82, 0x2, R103 ;  /* 0x0000000252697824 */ /* 0x001fca00078e0267 */
[----:B------:R-:W-:-:S05]  /*c420*/  LEA R79, R82, R105, 0x1 ;  /* 0x00000069524f7211 */ /* 0x000fca00078e08ff */
[C---:B------:R-:W-:Y:S01]  /*c430*/  IMAD R81, R82.reuse, 0x2, R79 ;  /* 0x0000000252517824 */ /* 0x040fe200078e024f */
[----:B------:R0:W-:Y:S03]  /*c440*/  STG.E.U16 desc[UR8][R62.64], R4 ;  /* 0x000000043e007986 */ /* 0x0001e6000c101508 */
[----:B------:R-:W-:Y:S01]  /*c450*/  IMAD R107, R82, 0x2, R81 ;  /* 0x00000002526b7824 */ /* 0x000fe200078e0251 */
[----:B0-----:R-:W-:Y:S02]  /*c460*/  PRMT R63, R4, 0x7632, R63 ;  /* 0x00007632043f7816 */ /* 0x001fe4000000003f */
[----:B------:R-:W-:-:S03]  /*c470*/  LEA R62, P0, R89, R60, 0x1 ;  /* 0x0000003c593e7211 */ /* 0x000fc600078008ff */
[----:B------:R0:W-:Y:S04]  /*c480*/  STG.E.U16 desc[UR8][R64.64], R63 ;  /* 0x0000003f40007986 */ /* 0x0001e8000c101508 */
[----:B------:R1:W-:Y:S01]  /*c490*/  STG.E.U16 desc[UR8][R66.64], R5 ;  /* 0x0000000542007986 */ /* 0x0003e2000c101508 */
[----:B0-----:R-:W-:Y:S02]  /*c4a0*/  PRMT R65, R5, 0x7632, R65 ;  /* 0x0000763205417816 */ /* 0x001fe40000000041 */
[----:B------:R-:W-:Y:S01]  /*c4b0*/  LEA.HI.X.SX32 R63, R89, R61, 0x1, P0 ;  /* 0x0000003d593f7211 */ /* 0x000fe200000f0eff */
[----:B------:R-:W-:Y:S01]  /*c4c0*/  IMAD R89, R82, 0x2, R107 ;  /* 0x0000000252597824 */ /* 0x000fe200078e026b */
[----:B------:R-:W-:Y:S01]  /*c4d0*/  LEA R64, P0, R93, R60, 0x1 ;  /* 0x0000003c5d407211 */ /* 0x000fe200078008ff */
[----:B------:R0:W-:Y:S01]  /*c4e0*/  STG.E.U16 desc[UR8][R68.64], R65 ;  /* 0x0000004144007986 */ /* 0x0001e2000c101508 */
[----:B-1----:R-:W-:-:S03]  /*c4f0*/  PRMT R5, R6, 0x7632, R5 ;  /* 0x0000763206057816 */ /* 0x002fc60000000005 */
[----:B------:R-:W-:Y:S04]  /*c500*/  STG.E.U16 desc[UR8][R70.64], R6 ;  /* 0x0000000646007986 */ /* 0x000fe8000c101508 */
[----:B------:R1:W-:Y:S01]  /*c510*/  STG.E.U16 desc[UR8][R62.64], R5 ;  /* 0x000000053e007986 */ /* 0x0003e2000c101508 */
[----:B0-----:R-:W-:Y:S01]  /*c520*/  LEA.HI.X.SX32 R65, R93, R61, 0x1, P0 ;  /* 0x0000003d5d417211 */ /* 0x001fe200000f0eff */
[----:B------:R-:W-:Y:S01]  /*c530*/  IMAD R93, R82, 0x2, R89 ;  /* 0x00000002525d7824 */ /* 0x000fe200078e0259 */
[----:B------:R-:W-:-:S03]  /*c540*/  LEA R4, P0, R73, R60, 0x1 ;  /* 0x0000003c49047211 */ /* 0x000fc600078008ff */
[----:B------:R-:W-:Y:S01]  /*c550*/  IMAD R109, R82, 0x2, R93 ;  /* 0x00000002526d7824 */ /* 0x000fe200078e025d */
[----:B------:R-:W-:Y:S01]  /*c560*/  STG.E.U16 desc[UR8][R64.64], R7 ;  /* 0x0000000740007986 */ /* 0x000fe2000c101508 */
[----:B-1----:R-:W-:-:S03]  /*c570*/  LEA.HI.X.SX32 R5, R73, R61, 0x1, P0 ;  /* 0x0000003d49057211 */ /* 0x002fc600000f0eff */
[C---:B------:R-:W-:Y:S02]  /*c580*/  LEA R73, R82.reuse, R109, 0x1 ;  /* 0x0000006d52497211 */ /* 0x040fe400078e08ff */
[-C--:B------:R-:W-:Y:S02]  /*c590*/  LEA R66, P0, R77, R60.reuse, 0x1 ;  /* 0x0000003c4d427211 */ /* 0x080fe400078008ff */
[----:B------:R-:W-:Y:S01]  /*c5a0*/  PRMT R63, R7, 0x7632, R63 ;  /* 0x00007632073f7816 */ /* 0x000fe2000000003f */
[C---:B------:R-:W-:Y:S01]  /*c5b0*/  IMAD R71, R82.reuse, 0x2, R73 ;  /* 0x0000000252477824 */ /* 0x040fe200078e0249 */
[-C--:B------:R-:W-:Y:S02]  /*c5c0*/  LEA.HI.X.SX32 R67, R77, R61.reuse, 0x1, P0 ;  /* 0x0000003d4d437211 */ /* 0x080fe400000f0eff */
[CC--:B------:R-:W-:Y:S01]  /*c5d0*/  LEA R68, P0, R85.reuse, R60.reuse, 0x1 ;  /* 0x0000003c55447211 */ /* 0x0c0fe200078008ff */
[C---:B------:R-:W-:Y:S01]  /*c5e0*/  IMAD R77, R82.reuse, 0x2, R71 ;  /* 0x00000002524d7824 */ /* 0x040fe200078e0247 */
[----:B------:R0:W-:Y:S02]  /*c5f0*/  STG.E.U16 desc[UR8][R4.64], R63 ;  /* 0x0000003f04007986 */ /* 0x0001e4000c101508 */
[-C--:B------:R-:W-:Y:S01]  /*c600*/  LEA.HI.X.SX32 R69, R85, R61.reuse, 0x1, P0 ;  /* 0x0000003d55457211 */ /* 0x080fe200000f0eff */
[C---:B------:R-:W-:Y:S01]  /*c610*/  IMAD R85, R82.reuse, 0x2, R77 ;  /* 0x0000000252557824 */ /* 0x040fe200078e024d */
[CC--:B------:R-:W-:Y:S01]  /*c620*/  LEA R62, P0, R87.reuse, R60.reuse, 0x1 ;  /* 0x0000003c573e7211 */ /* 0x0c0fe200078008ff */
[----:B------:R-:W-:Y:S03]  /*c630*/  STG.E.U16 desc[UR8][R66.64], R12 ;  /* 0x0000000c42007986 */ /* 0x000fe6000c101508 */
[----:B0-----:R-:W-:Y:S01]  /*c640*/  LEA.HI.X.SX32 R63, R87, R61, 0x1, P0 ;  /* 0x0000003d573f7211 */ /* 0x001fe200000f0eff */
[----:B------:R-:W-:Y:S01]  /*c650*/  IMAD R87, R82, 0x2, R85 ;  /* 0x0000000252577824 */ /* 0x000fe200078e0255 */
[----:B------:R-:W-:-:S02]  /*c660*/  LEA R6, P0, R95, R60, 0x1 ;  /* 0x0000003c5f067211 */ /* 0x000fc400078008ff */
[----:B------:R-:W-:Y:S01]  /*c670*/  PRMT R5, R12, 0x7632, R5 ;  /* 0x000076320c057816 */ /* 0x000fe20000000005 */
[C---:B------:R-:W-:Y:S01]  /*c680*/  IMAD R111, R82.reuse, 0x2, R87 ;  /* 0x00000002526f7824 */ /* 0x040fe200078e0257 */
[----:B------:R-:W-:Y:S02]  /*c690*/  LEA.HI.X.SX32 R7, R95, R61, 0x1, P0 ;  /* 0x0000003d5f077211 */ /* 0x000fe400000f0eff */
[----:B------:R-:W-:Y:S01]  /*c6a0*/  LEA R4, P0, R75, R60, 0x1 ;  /* 0x0000003c4b047211 */ /* 0x000fe200078008ff */
[----:B------:R0:W-:Y:S01]  /*c6b0*/  STG.E.U16 desc[UR8][R68.64], R5 ;  /* 0x0000000544007986 */ /* 0x0001e2000c101508 */
[----:B------:R-:W-:-:S03]  /*c6c0*/  LEA R95, R82, R111, 0x1 ;  /* 0x0000006f525f7211 */ /* 0x000fc600078e08ff */
[----:B------:R1:W-:Y:S01]  /*c6d0*/  STG.E.U16 desc[UR8][R62.64], R13 ;  /* 0x0000000d3e007986 */ /* 0x0003e2000c101508 */
[-C--:B0-----:R-:W-:Y:S01]  /*c6e0*/  LEA.HI.X.SX32 R5, R75, R61.reuse, 0x1, P0 ;  /* 0x0000003d4b057211 */ /* 0x081fe200000f0eff */
[C---:B------:R-:W-:Y:S01]  /*c6f0*/  IMAD R75, R82.reuse, 0x2, R95 ;  /* 0x00000002524b7824 */ /* 0x040fe200078e025f */
[-C--:B------:R-:W-:Y:S02]  /*c700*/  LEA R64, P0, R83, R60.reuse, 0x1 ;  /* 0x0000003c53407211 */ /* 0x080fe400078008ff */
[----:B-1----:R-:W-:Y:S01]  /*c710*/  PRMT R63, R13, 0x7632, R63 ;  /* 0x000076320d3f7816 */ /* 0x002fe2000000003f */
[C---:B------:R-:W-:Y:S01]  /*c720*/  IMAD R69, R82.reuse, 0x2, R75 ;  /* 0x0000000252457824 */ /* 0x040fe200078e024b */
[-C--:B------:R-:W-:Y:S02]  /*c730*/  LEA.HI.X.SX32 R65, R83, R61.reuse, 0x1, P0 ;  /* 0x0000003d53417211 */ /* 0x080fe400000f0eff */
[CC--:B------:R-:W-:Y:S01]  /*c740*/  LEA R66, P0, R91.reuse, R60.reuse, 0x1 ;  /* 0x0000003c5b427211 */ /* 0x0c0fe200078008ff */
[C---:B------:R-:W-:Y:S01]  /*c750*/  IMAD R83, R82.reuse, 0x2, R69 ;  /* 0x0000000252537824 */ /* 0x040fe200078e0245 */
[----:B------:R0:W-:Y:S02]  /*c760*/  STG.E.U16 desc[UR8][R6.64], R63 ;  /* 0x0000003f06007986 */ /* 0x0001e4000c101508 */
[-C--:B------:R-:W-:Y:S01]  /*c770*/  LEA.HI.X.SX32 R67, R91, R61.reuse, 0x1, P0 ;  /* 0x0000003d5b437211 */ /* 0x080fe200000f0eff */
[C---:B------:R-:W-:Y:S01]  /*c780*/  IMAD R91, R82.reuse, 0x2, R83 ;  /* 0x00000002525b7824 */ /* 0x040fe200078e0253 */
[C---:B------:R-:W-:Y:S01]  /*c790*/  LEA R12, P0, R97.reuse, R60, 0x1 ;  /* 0x0000003c610c7211 */ /* 0x040fe200078008ff */
[----:B------:R1:W-:Y:S02]  /*c7a0*/  STG.E.U16 desc[UR8][R4.64], R14 ;  /* 0x0000000e04007986 */ /* 0x0003e4000c101508 */
[----:B------:R-:W-:Y:S01]  /*c7b0*/  IMAD R113, R82, 0x2, R91 ;  /* 0x0000000252717824 */ /* 0x000fe200078e025b */
[----:B------:R-:W-:-:S02]  /*c7c0*/  LEA.HI.X.SX32 R13, R97, R61, 0x1, P0 ;  /* 0x0000003d610d7211 */ /* 0x000fc400000f0eff */
[CC--:B0-----:R-:W-:Y:S02]  /*c7d0*/  LEA R6, P0, R99.reuse, R60.reuse, 0x1 ;  /* 0x0000003c63067211 */ /* 0x0c1fe400078008ff */
[----:B------:R-:W-:Y:S02]  /*c7e0*/  LEA R97, R82, R113, 0x1 ;  /* 0x0000007152617211 */ /* 0x000fe400078e08ff */
[-C--:B------:R-:W-:Y:S02]  /*c7f0*/  LEA.HI.X.SX32 R7, R99, R61.reuse, 0x1, P0 ;  /* 0x0000003d63077211 */ /* 0x080fe400000f0eff */
[----:B-1----:R-:W-:Y:S01]  /*c800*/  PRMT R5, R14, 0x7632, R5 ;  /* 0x000076320e057816 */ /* 0x002fe20000000005 */
[C---:B------:R-:W-:Y:S01]  /*c810*/  IMAD R99, R82.reuse, 0x2, R97 ;  /* 0x0000000252637824 */ /* 0x040fe200078e0261 */
[----:B------:R-:W-:Y:S02]  /*c820*/  LEA R4, P0, R101, R60, 0x1 ;  /* 0x0000003c65047211 */ /* 0x000fe400078008ff */
[----:B------:R-:W-:Y:S01]  /*c830*/  PRMT R63, R15, 0x7632, R63 ;  /* 0x000076320f3f7816 */ /* 0x000fe2000000003f */
[----:B------:R0:W-:Y:S04]  /*c840*/  STG.E.U16 desc[UR8][R64.64], R5 ;  /* 0x0000000540007986 */ /* 0x0001e8000c101508 */
[----:B------:R1:W-:Y:S04]  /*c850*/  STG.E.U16 desc[UR8][R66.64], R15 ;  /* 0x0000000f42007986 */ /* 0x0003e8000c101508 */
[----:B------:R4:W-:Y:S01]  /*c860*/  STG.E.U16 desc[UR8][R12.64], R63 ;  /* 0x0000003f0c007986 */ /* 0x0009e2000c101508 */
[----:B0-----:R-:W-:Y:S01]  /*c870*/  IMAD R65, R82, 0x2, R99 ;  /* 0x0000000252417824 */ /* 0x001fe200078e0263 */
[----:B------:R-:W-:-:S02]  /*c880*/  LEA.HI.X.SX32 R5, R101, R61, 0x1, P0 ;  /* 0x0000003d65057211 */ /* 0x000fc400000f0eff */
[----:B------:R0:W-:Y:S01]  /*c890*/  STG.E.U16 desc[UR8][R6.64], R20 ;  /* 0x0000001406007986 */ /* 0x0001e2000c101508 */
[----:B------:R-:W-:Y:S01]  /*c8a0*/  LEA R62, P0, R103, R60, 0x1 ;  /* 0x0000003c673e7211 */ /* 0x000fe200078008ff */
[----:B------:R-:W-:-:S04]  /*c8b0*/  IMAD R101, R82, 0x2, R65 ;  /* 0x0000000252657824 */ /* 0x000fc800078e0241 */
[C---:B-1----:R-:W-:Y:S01]  /*c8c0*/  IMAD R67, R82.reuse, 0x2, R101 ;  /* 0x0000000252437824 */ /* 0x042fe200078e0265 */
[-C--:B----4-:R-:W-:Y:S02]  /*c8d0*/  LEA.HI.X.SX32 R63, R103, R61.reuse, 0x1, P0 ;  /* 0x0000003d673f7211 */ /* 0x090fe400000f0eff */
[CC--:B------:R-:W-:Y:S01]  /*c8e0*/  LEA R14, P0, R105.reuse, R60.reuse, 0x1 ;  /* 0x0000003c690e7211 */ /* 0x0c0fe200078008ff */
[----:B------:R-:W-:Y:S01]  /*c8f0*/  IMAD R103, R82, 0x2, R67 ;  /* 0x0000000252677824 */ /* 0x000fe200078e0243 */
[----:B0-----:R-:W-:Y:S02]  /*c900*/  PRMT R7, R20, 0x7632, R7 ;  /* 0x0000763214077816 */ /* 0x001fe40000000007 */
[----:B------:R-:W-:Y:S02]  /*c910*/  LEA.HI.X.SX32 R15, R105, R61, 0x1, P0 ;  /* 0x0000003d690f7211 */ /* 0x000fe400000f0eff */
[----:B------:R-:W-:Y:S01]  /*c920*/  LEA R105, R82, R103, 0x1 ;  /* 0x0000006752697211 */ /* 0x000fe200078e08ff */
[----:B------:R0:W-:Y:S01]  /*c930*/  STG.E.U16 desc[UR8][R4.64], R7 ;  /* 0x0000000704007986 */ /* 0x0001e2000c101508 */
[----:B------:R-:W-:-:S02]  /*c940*/  LEA R12, P0, R79, R60, 0x1 ;  /* 0x0000003c4f0c7211 */ /* 0x000fc400078008ff */
[-C--:B------:R-:W-:Y:S01]  /*c950*/  LEA R20, P1, R89, R60.reuse, 0x1 ;  /* 0x0000003c59147211 */ /* 0x080fe200078208ff */
[C---:B------:R-:W-:Y:S01]  /*c960*/  IMAD R115, R82.reuse, 0x2, R105 ;  /* 0x0000000252737824 */ /* 0x040fe200078e0269 */
[-C--:B------:R-:W-:Y:S01]  /*c970*/  LEA.HI.X.SX32 R13, R79, R61.reuse, 0x1, P0 ;  /* 0x0000003d4f0d7211 */ /* 0x080fe200000f0eff */
[----:B------:R1:W-:Y:S01]  /*c980*/  STG.E.U16 desc[UR8][R62.64], R21 ;  /* 0x000000153e007986 */ /* 0x0003e2000c101508 */
[----:B------:R-:W-:Y:S01]  /*c990*/  LEA R6, P0, R81, R60, 0x1 ;  /* 0x0000003c51067211 */ /* 0x000fe200078008ff */
[C---:B------:R-:W-:Y:S01]  /*c9a0*/  IMAD R117, R82.reuse, 0x2, R115 ;  /* 0x0000000252757824 */ /* 0x040fe200078e0273 */
[----:B------:R-:W-:Y:S02]  /*c9b0*/  PRMT R79, R41, 0x7632, R79 ;  /* 0x00007632294f7816 */ /* 0x000fe4000000004f */
[----:B0-----:R-:W-:Y:S01]  /*c9c0*/  LEA.HI.X.SX32 R7, R81, R61, 0x1, P0 ;  /* 0x0000003d51077211 */ /* 0x001fe200000f0eff */
[----:B------:R-:W-:Y:S01]  /*c9d0*/  IMAD R81, R82, 0x2, R117 ;  /* 0x0000000252517824 */ /* 0x000fe200078e0275 */
[----:B------:R-:W-:-:S02]  /*c9e0*/  PRMT R5, R21, 0x7632, R5 ;  /* 0x0000763215057816 */ /* 0x000fc40000000005 */
[-C--:B------:R-:W-:Y:S01]  /*c9f0*/  LEA R4, P0, R107, R60.reuse, 0x1 ;  /* 0x0000003c6b047211 */ /* 0x080fe200078008ff */
[----:B------:R-:W-:Y:S01]  /*ca00*/  IMAD R119, R82, 0x2, R81 ;  /* 0x0000000252777824 */ /* 0x000fe200078e0251 */
[----:B-1----:R-:W-:Y:S01]  /*ca10*/  LEA.HI.X.SX32 R21, R89, R61, 0x1, P1 ;  /* 0x0000003d59157211 */ /* 0x002fe200008f0eff */
[----:B------:R0:W-:Y:S01]  /*ca20*/  STG.E.U16 desc[UR8][R14.64], R5 ;  /* 0x000000050e007986 */ /* 0x0001e2000c101508 */
[----:B------:R-:W-:-:S03]  /*ca30*/  LEA R62, P1, R69, R60, 0x1 ;  /* 0x0000003c453e7211 */ /* 0x000fc600078208ff */
[----:B------:R-:W-:Y:S01]  /*ca40*/  STG.E.U16 desc[UR8][R12.64], R22 ;  /* 0x000000160c007986 */ /* 0x000fe2000c101508 */
[-C--:B------:R-:W-:Y:S02]  /*ca50*/  LEA.HI.X.SX32 R63, R69, R61.reuse, 0x1, P1 ;  /* 0x0000003d453f7211 */ /* 0x080fe400008f0eff */
[----:B0-----:R-:W-:Y:S01]  /*ca60*/  LEA.HI.X.SX32 R5, R107, R61, 0x1, P0 ;  /* 0x0000003d6b057211 */ /* 0x001fe200000f0eff */
[----:B------:R-:W-:Y:S01]  /*ca70*/  IMAD R107, R82, 0x2, R119 ;  /* 0x00000002526b7824 */ /* 0x000fe200078e0277 */
[----:B------:R-:W-:Y:S02]  /*ca80*/  PRMT R15, R22, 0x7632, R15 ;  /* 0x00007632160f7816 */ /* 0x000fe4000000000f */
[C---:B------:R-:W-:Y:S02]  /*ca90*/  LEA R14, P0, R93.reuse, R60, 0x1 ;  /* 0x0000003c5d0e7211 */ /* 0x040fe400078008ff */
[C---:B------:R-:W-:Y:S01]  /*caa0*/  LEA R89, R82.reuse, R107, 0x1 ;  /* 0x0000006b52597211 */ /* 0x040fe200078e08ff */
[----:B------:R0:W-:Y:S04]  /*cab0*/  STG.E.U16 desc[UR8][R6.64], R15 ;  /* 0x0000000f06007986 */ /* 0x0001e8000c101508 */
[----:B------:R1:W-:Y:S01]  /*cac0*/  STG.E.U16 desc[UR8][R4.64], R23 ;  /* 0x0000001704007986 */ /* 0x0003e2000c101508 */
[----:B0-----:R-:W-:Y:S01]  /*cad0*/  LEA.HI.X.SX32 R15, R93, R61, 0x1, P0 ;  /* 0x0000003d5d0f7211 */ /* 0x001fe200000f0eff */
[----:B------:R-:W-:Y:S01]  /*cae0*/  IMAD R93, R82, 0x2, R89 ;  /* 0x00000002525d7824 */ /* 0x000fe200078e0259 */
[----:B------:R-:W-:-:S02]  /*caf0*/  PRMT R7, R23, 0x7632, R7 ;  /* 0x0000763217077816 */ /* 0x000fc40000000007 */
[CC--:B------:R-:W-:Y:S01]  /*cb00*/  LEA R6, P0, R109.reuse, R60.reuse, 0x1 ;  /* 0x0000003c6d067211 */ /* 0x0c0fe200078008ff */
[----:B------:R-:W-:Y:S01]  /*cb10*/  IMAD R121, R82, 0x2, R93 ;  /* 0x0000000252797824 */ /* 0x000fe200078e025d */
[----:B-1----:R-:W-:Y:S01]  /*cb20*/  PRMT R5, R28, 0x7632, R5 ;  /* 0x000076321c057816 */ /* 0x002fe20000000005 */
[----:B------:R0:W-:Y:S04]  /*cb30*/  STG.E.U16 desc[UR8][R20.64], R7 ;  /* 0x0000000714007986 */ /* 0x0001e8000c101508 */
[----:B------:R-:W-:Y:S01]  /*cb40*/  STG.E.U16 desc[UR8][R14.64], R28 ;  /* 0x0000001c0e007986 */ /* 0x000fe2000c101508 */
[----:B0-----:R-:W-:Y:S01]  /*cb50*/  LEA.HI.X.SX32 R7, R109, R61, 0x1, P0 ;  /* 0x0000003d6d077211 */ /* 0x001fe200000f0eff */
[----:B------:R-:W-:Y:S01]  /*cb60*/  IMAD R109, R82, 0x2, R121 ;  /* 0x00000002526d7824 */ /* 0x000fe200078e0279 */
[----:B------:R-:W-:-:S03]  /*cb70*/  LEA R12, P0, R73, R60, 0x1 ;  /* 0x0000003c490c7211 */ /* 0x000fc600078008ff */
[C---:B------:R-:W-:Y:S01]  /*cb80*/  IMAD R123, R82.reuse, 0x2, R109 ;  /* 0x00000002527b7824 */ /* 0x040fe200078e026d */
[----:B------:R-:W-:Y:S01]  /*cb90*/  LEA.HI.X.SX32 R13, R73, R61, 0x1, P0 ;  /* 0x0000003d490d7211 */ /* 0x000fe200000f0eff */
[----:B------:R0:W-:Y:S01]  /*cba0*/  STG.E.U16 desc[UR8][R6.64], R5 ;  /* 0x0000000506007986 */ /* 0x0001e2000c101508 */
[C---:B------:R-:W-:Y:S01]  /*cbb0*/  LEA R4, P0, R71.reuse, R60, 0x1 ;  /* 0x0000003c47047211 */ /* 0x040fe200078008ff */
[C---:B------:R-:W-:Y:S02]  /*cbc0*/  IMAD R125, R82.reuse, 0x2, R123 ;  /* 0x00000002527d7824 */ /* 0x040fe400078e027b */
[----:B------:R-:W-:Y:S03]  /*cbd0*/  STG.E.U16 desc[UR8][R12.64], R29 ;  /* 0x0000001d0c007986 */ /* 0x000fe6000c101508 */
[----:B------:R-:W-:Y:S02]  /*cbe0*/  LEA R127, R82, R125, 0x1 ;  /* 0x0000007d527f7211 */ /* 0x000fe400078e08ff */
[----:B0-----:R-:W-:-:S03]  /*cbf0*/  LEA.HI.X.SX32 R5, R71, R61, 0x1, P0 ;  /* 0x0000003d47057211 */ /* 0x001fc600000f0eff */
[C---:B------:R-:W-:Y:S01]  /*cc00*/  IMAD R129, R82.reuse, 0x2, R127 ;  /* 0x0000000252817824 */ /* 0x040fe200078e027f */
        /* <DEDUP_REMOVED lines=10> */
[----:B------:R-:W-:Y:S02]  /*ccb0*/  STG.E.U16 desc[UR8][R20.64], R30 ;  /* 0x0000001e14007986 */ /* 0x000fe4000c101508 */
[----:B------:R-:W-:Y:S01]  /*ccc0*/  IMAD R137, R82, 0x2, R135 ;  /* 0x0000000252897824 */ /* 0x000fe200078e0287 */
[----:B0-----:R-:W-:-:S02]  /*ccd0*/  LEA.HI.X.SX32 R7, R87, R61, 0x1, P0 ;  /* 0x0000003d57077211 */ /* 0x001fc400000f0eff */
[CC--:B------:R-:W-:Y:S02]  /*cce0*/  LEA R12, P0, R111.reuse, R60.reuse, 0x1 ;  /* 0x0000003c6f0c7211 */ /* 0x0c0fe400078008ff */
[----:B------:R-:W-:Y:S02]  /*ccf0*/  PRMT R5, R30, 0x7632, R5 ;  /* 0x000076321e057816 */ /* 0x000fe40000000005 */
[----:B------:R-:W-:Y:S02]  /*cd00*/  LEA.HI.X.SX32 R13, R111, R61, 0x1, P0 ;  /* 0x0000003d6f0d7211 */ /* 0x000fe400000f0eff */
[----:B------:R-:W-:Y:S01]  /*cd10*/  LEA R111, R82, R137, 0x1 ;  /* 0x00000089526f7211 */ /* 0x000fe200078e08ff */
[----:B------:R0:W-:Y:S01]  /*cd20*/  STG.E.U16 desc[UR8][R14.64], R5 ;  /* 0x000000050e007986 */ /* 0x0001e2000c101508 */
[----:B------:R-:W-:-:S03]  /*cd30*/  LEA R4, P0, R95, R60, 0x1 ;  /* 0x0000003c5f047211 */ /* 0x000fc600078008ff */
[C---:B------:R-:W-:Y:S01]  /*cd40*/  IMAD R139, R82.reuse, 0x2, R111 ;  /* 0x00000002528b7824 */ /* 0x040fe200078e026f */
[----:B------:R1:W-:Y:S03]  /*cd50*/  STG.E.U16 desc[UR8][R6.64], R31 ;  /* 0x0000001f06007986 */ /* 0x0003e6000c101508 */
[----:B------:R-:W-:-:S04]  /*cd60*/  IMAD R141, R82, 0x2, R139 ;  /* 0x00000002528d7824 */ /* 0x000fc800078e028b */
[C---:B------:R-:W-:Y:S01]  /*cd70*/  IMAD R143, R82.reuse, 0x2, R141 ;  /* 0x00000002528f7824 */ /* 0x040fe200078e028d */
[----:B0-----:R-:W-:Y:S02]  /*cd80*/  PRMT R15, R31, 0x7632, R15 ;  /* 0x000076321f0f7816 */ /* 0x001fe4000000000f */
[-C--:B------:R-:W-:Y:S01]  /*cd90*/  LEA.HI.X.SX32 R5, R95, R61.reuse, 0x1, P0 ;  /* 0x0000003d5f057211 */ /* 0x080fe200000f0eff */
[C---:B-1----:R-:W-:Y:S01]  /*cda0*/  IMAD R7, R82.reuse, 0x2, R143 ;  /* 0x0000000252077824 */ /* 0x042fe200078e028f */
[-C--:B------:R-:W-:Y:S01]  /*cdb0*/  LEA R20, P0, R75, R60.reuse, 0x1 ;  /* 0x0000003c4b147211 */ /* 0x080fe200078008ff */
[----:B------:R0:W-:Y:S01]  /*cdc0*/  STG.E.U16 desc[UR8][R12.64], R15 ;  /* 0x0000000f0c007986 */ /* 0x0001e2000c101508 */
[----:B------:R-:W-:Y:S01]  /*cdd0*/  LEA R14, P1, R91, R60, 0x1 ;  /* 0x0000003c5b0e7211 */ /* 0x000fe200078208ff */
[C---:B------:R-:W-:Y:S01]  /*cde0*/  IMAD R145, R82.reuse, 0x2, R7 ;  /* 0x0000000252917824 */ /* 0x040fe200078e0207 */
[----:B------:R-:W-:Y:S01]  /*cdf0*/  LEA.HI.X.SX32 R21, R75, R61, 0x1, P0 ;  /* 0x0000003d4b157211 */ /* 0x000fe200000f0eff */
[----:B------:R1:W-:Y:S03]  /*ce00*/  STG.E.U16 desc[UR8][R4.64], R40 ;  /* 0x0000002804007986 */ /* 0x0003e6000c101508 */
[----:B------:R-:W-:-:S02]  /*ce10*/  LEA R147, R82, R145, 0x1 ;  /* 0x0000009152937211 */ /* 0x000fc400078e08ff */
[----:B0-----:R-:W-:Y:S02]  /*ce20*/  PRMT R13, R40, 0x7632, R13 ;  /* 0x00007632280d7816 */ /* 0x001fe4000000000d */
[-C--:B------:R-:W-:Y:S01]  /*ce30*/  LEA R12, P0, R83, R60.reuse, 0x1 ;  /* 0x0000003c530c7211 */ /* 0x080fe200078008ff */
[----:B-1----:R-:W-:Y:S02]  /*ce40*/  IMAD R5, R82, 0x2, R147 ;  /* 0x0000000252057824 */ /* 0x002fe400078e0293 */
[----:B------:R0:W-:Y:S01]  /*ce50*/  STG.E.U16 desc[UR8][R20.64], R13 ;  /* 0x0000000d14007986 */ /* 0x0001e2000c101508 */
[-C--:B------:R-:W-:Y:S02]  /*ce60*/  LEA.HI.X.SX32 R15, R91, R61.reuse, 0x1, P1 ;  /* 0x0000003d5b0f7211 */ /* 0x080fe400008f0eff */
[C---:B------:R-:W-:Y:S01]  /*ce70*/  LEA R28, P1, R97.reuse, R60, 0x1 ;  /* 0x0000003c611c7211 */ /* 0x040fe200078208ff */
[----:B------:R1:W-:Y:S03]  /*ce80*/  STG.E.U16 desc[UR8][R62.64], R41 ;  /* 0x000000293e007986 */ /* 0x0003e6000c101508 */
[----:B------:R-:W-:-:S02]  /*ce90*/  LEA.HI.X.SX32 R29, R97, R61, 0x1, P1 ;  /* 0x0000003d611d7211 */ /* 0x000fc400008f0eff */
[-C--:B------:R-:W-:Y:S02]  /*cea0*/  LEA R40, P1, R101, R60.reuse, 0x1 ;  /* 0x0000003c65287211 */ /* 0x080fe400078208ff */
[-C--:B0-----:R-:W-:Y:S01]  /*ceb0*/  LEA.HI.X.SX32 R13, R83, R61.reuse, 0x1, P0 ;  /* 0x0000003d530d7211 */ /* 0x081fe200000f0eff */
[C---:B------:R-:W-:Y:S01]  /*cec0*/  IMAD R83, R82.reuse, 0x2, R5 ;  /* 0x0000000252537824 */ /* 0x040fe200078e0205 */
[-C--:B------:R-:W-:Y:S02]  /*ced0*/  LEA R20, P2, R99, R60.reuse, 0x1 ;  /* 0x0000003c63147211 */ /* 0x080fe400078408ff */
[-C--:B------:R-:W-:Y:S01]  /*cee0*/  LEA R22, P0, R113, R60.reuse, 0x1 ;  /* 0x0000003c71167211 */ /* 0x080fe200078008ff */
[C---:B------:R-:W-:Y:S01]  /*cef0*/  IMAD R149, R82.reuse, 0x2, R83 ;  /* 0x0000000252957824 */ /* 0x040fe200078e0253 */
[-C--:B------:R-:W-:Y:S01]  /*cf00*/  LEA.HI.X.SX32 R21, R99, R61.reuse, 0x1, P2 ;  /* 0x0000003d63157211 */ /* 0x080fe200010f0eff */
[----:B------:R0:W-:Y:S01]  /*cf10*/  STG.E.U16 desc[UR8][R12.64], R79 ;  /* 0x0000004f0c007986 */ /* 0x0001e2000c101508 */
[-C--:B-1----:R-:W-:Y:S01]  /*cf20*/  LEA R62, P2, R67, R60.reuse, 0x1 ;  /* 0x0000003c433e7211 */ /* 0x082fe200078408ff */
[C---:B------:R-:W-:Y:S01]  /*cf30*/  IMAD R151, R82.reuse, 0x2, R149 ;  /* 0x0000000252977824 */ /* 0x040fe200078e0295 */
[-C--:B------:R-:W-:Y:S01]  /*cf40*/  LEA.HI.X.SX32 R23, R113, R61.reuse, 0x1, P0 ;  /* 0x0000003d71177211 */ /* 0x080fe200000f0eff */
[----:B------:R2:W-:Y:S01]  /*cf50*/  STG.E.U16 desc[UR8][R14.64], R42 ;  /* 0x0000002a0e007986 */ /* 0x0005e2000c101508 */
[----:B------:R-:W-:Y:S01]  /*cf60*/  LEA.HI.X.SX32 R63, R67, R61, 0x1, P2 ;  /* 0x0000003d433f7211 */ /* 0x000fe200010f0eff */
[----:B------:R-:W-:Y:S01]  /*cf70*/  IMAD R153, R82, 0x2, R151 ;  /* 0x0000000252997824 */ /* 0x000fe200078e0297 */
[-C--:B------:R-:W-:Y:S01]  /*cf80*/  LEA R68, P2, R115, R60.reuse, 0x1 ;  /* 0x0000003c73447211 */ /* 0x080fe200078408ff */
[----:B------:R-:W-:Y:S01]  /*cf90*/  STG.E.U16 desc[UR8][R22.64], R234 ;  /* 0x000000ea16007986 */ /* 0x000fe2000c101508 */
[----:B------:R-:W-:-:S02]  /*cfa0*/  LEA R30, P0, R65, R60, 0x1 ;  /* 0x0000003c411e7211 */ /* 0x000fc400078008ff */
[C---:B------:R-:W-:Y:S01]  /*cfb0*/  LEA R155, R82.reuse, R153, 0x1 ;  /* 0x00000099529b7211 */ /* 0x040fe200078e08ff */
[----:B------:R-:W-:Y:S01]  /*cfc0*/  STG.E.U16 desc[UR8][R28.64], R43 ;  /* 0x0000002b1c007986 */ /* 0x000fe2000c101508 */
[-C--:B------:R-:W-:Y:S02]  /*cfd0*/  LEA.HI.X.SX32 R69, R115, R61.reuse, 0x1, P2 ;  /* 0x0000003d73457211 */ /* 0x080fe400010f0eff */
[-C--:B------:R-:W-:Y:S01]  /*cfe0*/  LEA R74, P2, R119, R60.reuse, 0x1 ;  /* 0x0000003c774a7211 */ /* 0x080fe200078408ff */
[C---:B------:R-:W-:Y:S01]  /*cff0*/  IMAD R157, R82.reuse, 0x2, R155 ;  /* 0x00000002529d7824 */ /* 0x040fe200078e029b */
[-C--:B------:R-:W-:Y:S02]  /*d000*/  LEA.HI.X.SX32 R31, R65, R61.reuse, 0x1, P0 ;  /* 0x0000003d411f7211 */ /* 0x080fe400000f0eff */
[----:B------:R-:W-:Y:S01]  /*d010*/  LEA R64, P0, R103, R60, 0x1 ;  /* 0x0000003c67407211 */ /* 0x000fe200078008ff */
[----:B------:R-:W-:Y:S01]  /*d020*/  IMAD R159, R82, 0x2, R157 ;  /* 0x00000002529f7824 */ /* 0x000fe200078e029d */
[----:B------:R-:W-:-:S02]  /*d030*/  LEA.HI.X.SX32 R75, R119, R61, 0x1, P2 ;  /* 0x0000003d774b7211 */ /* 0x000fc400010f0eff */
[-C--:B------:R-:W-:Y:S01]  /*d040*/  LEA R84, P2, R93, R60.reuse, 0x1 ;  /* 0x0000003c5d547211 */ /* 0x080fe200078408ff */
[C---:B------:R-:W-:Y:S01]  /*d050*/  IMAD R161, R82.reuse, 0x2, R159 ;  /* 0x0000000252a17824 */ /* 0x040fe200078e029f */
[-C--:B------:R-:W-:Y:S02]  /*d060*/  LEA.HI.X.SX32 R41, R101, R61.reuse, 0x1, P1 ;  /* 0x0000003d65297211 */ /* 0x080fe400008f0eff */
[-C--:B------:R-:W-:Y:S01]  /*d070*/  LEA R66, P1, R105, R60.reuse, 0x1 ;  /* 0x0000003c69427211 */ /* 0x080fe200078208ff */
[C---:B------:R-:W-:Y:S01]  /*d080*/  IMAD R163, R82.reuse, 0x2, R161 ;  /* 0x0000000252a37824 */ /* 0x040fe200078e02a1 */
[-C--:B------:R-:W-:Y:S02]  /*d090*/  LEA.HI.X.SX32 R65, R103, R61.reuse, 0x1, P0 ;  /* 0x0000003d67417211 */ /* 0x080fe400000f0eff */
[----:B------:R-:W-:Y:S01]  /*d0a0*/  LEA R70, P0, R117, R60, 0x1 ;  /* 0x0000003c75467211 */ /* 0x000fe200078008ff */
[----:B------:R-:W-:Y:S01]  /*d0b0*/  IMAD R165, R82, 0x2, R163 ;  /* 0x0000000252a57824 */ /* 0x000fe200078e02a3 */
[----:B------:R-:W-:-:S02]  /*d0c0*/  LEA.HI.X.SX32 R85, R93, R61, 0x1, P2 ;  /* 0x0000003d5d557211 */ /* 0x000fc400010f0eff */
[-C--:B------:R-:W-:Y:S02]  /*d0d0*/  LEA R90, P2, R123, R60.reuse, 0x1 ;  /* 0x0000003c7b5a7211 */ /* 0x080fe400078408ff */
[C---:B------:R-:W-:Y:S02]  /*d0e0*/  LEA R167, R82.reuse, R165, 0x1 ;  /* 0x000000a552a77211 */ /* 0x040fe400078e08ff */
        /* <DEDUP_REMOVED lines=17> */
[-C--:B------:R-:W-:Y:S02]  /*d200*/  LEA.HI.X.SX32 R81, R89, R61.reuse, 0x1, P1 ;  /* 0x0000003d59517211 */ /* 0x080fe400008f0eff */
[-C--:B------:R-:W-:Y:S02]  /*d210*/  LEA R88, P1, R109, R60.reuse, 0x1 ;  /* 0x0000003c6d587211 */ /* 0x080fe400078208ff */
[----:B------:R-:W-:Y:S02]  /*d220*/  LEA.HI.X.SX32 R87, R121, R61, 0x1, P0 ;  /* 0x0000003d79577211 */ /* 0x000fe400000f0eff */
[----:B------:R-:W-:Y:S02]  /*d230*/  LEA R179, R82, R177, 0x1 ;  /* 0x000000b152b37211 */ /* 0x000fe400078e08ff */
[----:B------:R-:W-:-:S02]  /*d240*/  LEA R92, P0, R125, R60, 0x1 ;  /* 0x0000003c7d5c7211 */ /* 0x000fc400078008ff */
[-C--:B------:R-:W-:Y:S01]  /*d250*/  LEA.HI.X.SX32 R103, R135, R61.reuse, 0x1, P2 ;  /* 0x0000003d87677211 */ /* 0x080fe200010f0eff */
[C---:B------:R-:W-:Y:S01]  /*d260*/  IMAD R181, R82.reuse, 0x2, R179 ;  /* 0x0000000252b57824 */ /* 0x040fe200078e02b3 */
[-C--:B------:R-:W-:Y:S02]  /*d270*/  LEA R108, P2, R139, R60.reuse, 0x1 ;  /* 0x0000003c8b6c7211 */ /* 0x080fe400078408ff */
[-C--:B------:R-:W-:Y:S01]  /*d280*/  LEA.HI.X.SX32 R89, R109, R61.reuse, 0x1, P1 ;  /* 0x0000003d6d597211 */ /* 0x080fe200008f0eff */
[----:B------:R-:W-:Y:S01]  /*d290*/  IMAD R183, R82, 0x2, R181 ;  /* 0x0000000252b77824 */ /* 0x000fe200078e02b5 */
[-C--:B------:R-:W-:Y:S02]  /*d2a0*/  LEA R94, P1, R127, R60.reuse, 0x1 ;  /* 0x0000003c7f5e7211 */ /* 0x080fe400078208ff */
[----:B------:R-:W-:Y:S02]  /*d2b0*/  LEA.HI.X.SX32 R93, R125, R61, 0x1, P0 ;  /* 0x0000003d7d5d7211 */ /* 0x000fe400000f0eff */
[----:B------:R-:W-:-:S02]  /*d2c0*/  LEA R98, P0, R131, R60, 0x1 ;  /* 0x0000003c83627211 */ /* 0x000fc400078008ff */
[-C--:B------:R-:W-:Y:S02]  /*d2d0*/  LEA.HI.X.SX32 R109, R139, R61.reuse, 0x1, P2 ;  /* 0x0000003d8b6d7211 */ /* 0x080fe400010f0eff */
[-C--:B------:R-:W-:Y:S02]  /*d2e0*/  LEA R114, P2, R7, R60.reuse, 0x1 ;  /* 0x0000003c07727211 */ /* 0x080fe400078408ff */
[-C--:B------:R-:W-:Y:S02]  /*d2f0*/  LEA.HI.X.SX32 R95, R127, R61.reuse, 0x1, P1 ;  /* 0x0000003d7f5f7211 */ /* 0x080fe400008f0eff */
[-C--:B------:R-:W-:Y:S02]  /*d300*/  LEA R100, P1, R133, R60.reuse, 0x1 ;  /* 0x0000003c85647211 */ /* 0x080fe400078208ff */
[----:B------:R-:W-:Y:S02]  /*d310*/  LEA.HI.X.SX32 R99, R131, R61, 0x1, P0 ;  /* 0x0000003d83637211 */ /* 0x000fe400000f0eff */
[----:B------:R-:W-:-:S02]  /*d320*/  LEA R104, P0, R137, R60, 0x1 ;  /* 0x0000003c89687211 */ /* 0x000fc400078008ff */
[-C--:B------:R-:W-:Y:S01]  /*d330*/  LEA.HI.X.SX32 R115, R7, R61.reuse, 0x1, P2 ;  /* 0x0000003d07737211 */ /* 0x080fe200010f0eff */
[C---:B------:R-:W-:Y:S01]  /*d340*/  IMAD R7, R82.reuse, 0x2, R183 ;  /* 0x0000000252077824 */ /* 0x040fe200078e02b7 */
[-C--:B------:R-:W-:Y:S02]  /*d350*/  LEA.HI.X.SX32 R101, R133, R61.reuse, 0x1, P1 ;  /* 0x0000003d85657211 */ /* 0x080fe400008f0eff */
[-C--:B------:R-:W-:Y:S01]  /*d360*/  LEA R106, P1, R111, R60.reuse, 0x1 ;  /* 0x0000003c6f6a7211 */ /* 0x080fe200078208ff */
[----:B------:R-:W-:Y:S01]  /*d370*/  IMAD R185, R82, 0x2, R7 ;  /* 0x0000000252b97824 */ /* 0x000fe200078e0207 */
[----:B------:R-:W-:Y:S02]  /*d380*/  LEA.HI.X.SX32 R105, R137, R61, 0x1, P0 ;  /* 0x0000003d89697211 */ /* 0x000fe400000f0eff */
[-C--:B------:R-:W-:Y:S02]  /*d390*/  LEA R110, P0, R141, R60.reuse, 0x1 ;  /* 0x0000003c8d6e7211 */ /* 0x080fe400078008ff */
[----:B------:R-:W-:-:S02]  /*d3a0*/  LEA R120, P2, R5, R60, 0x1 ;  /* 0x0000003c05787211 */ /* 0x000fc400078408ff */
[-C--:B------:R-:W-:Y:S02]  /*d3b0*/  LEA.HI.X.SX32 R107, R111, R61.reuse, 0x1, P1 ;  /* 0x0000003d6f6b7211 */ /* 0x080fe400008f0eff */
[-C--:B------:R-:W-:Y:S02]  /*d3c0*/  LEA.HI.X.SX32 R111, R141, R61.reuse, 0x1, P0 ;  /* 0x0000003d8d6f7211 */ /* 0x080fe400000f0eff */
[-C--:B------:R-:W-:Y:S01]  /*d3d0*/  LEA.HI.X.SX32 R121, R5, R61.reuse, 0x1, P2 ;  /* 0x0000003d05797211 */ /* 0x080fe200010f0eff */
[----:B------:R-:W-:Y:S01]  /*d3e0*/  IMAD R5, R82, 0x2, R185 ;  /* 0x0000000252057824 */ /* 0x000fe200078e02b9 */
[-C--:B------:R-:W-:Y:S02]  /*d3f0*/  LEA R116, P0, R145, R60.reuse, 0x1 ;  /* 0x0000003c91747211 */ /* 0x080fe400078008ff */
[----:B------:R-:W-:Y:S02]  /*d400*/  LEA R112, P1, R143, R60, 0x1 ;  /* 0x0000003c8f707211 */ /* 0x000fe400078208ff */
[----:B------:R-:W-:-:S02]  /*d410*/  LEA.HI.X.SX32 R117, R145, R61, 0x1, P0 ;  /* 0x0000003d91757211 */ /* 0x000fc400000f0eff */
[CC--:B------:R-:W-:Y:S02]  /*d420*/  LEA R122, P0, R83.reuse, R60.reuse, 0x1 ;  /* 0x0000003c537a7211 */ /* 0x0c0fe400078008ff */
[C---:B------:R-:W-:Y:S02]  /*d430*/  LEA R187, R82.reuse, R5, 0x1 ;  /* 0x0000000552bb7211 */ /* 0x040fe400078e08ff */
[-C--:B------:R-:W-:Y:S02]  /*d440*/  LEA.HI.X.SX32 R123, R83, R61.reuse, 0x1, P0 ;  /* 0x0000003d537b7211 */ /* 0x080fe400000f0eff */
[-C--:B------:R-:W-:Y:S01]  /*d450*/  LEA.HI.X.SX32 R113, R143, R61.reuse, 0x1, P1 ;  /* 0x0000003d8f717211 */ /* 0x080fe200008f0eff */
[C---:B------:R-:W-:Y:S01]  /*d460*/  IMAD R83, R82.reuse, 0x2, R187 ;  /* 0x0000000252537824 */ /* 0x040fe200078e02bb */
[-C--:B------:R-:W-:Y:S02]  /*d470*/  LEA R118, P1, R147, R60.reuse, 0x1 ;  /* 0x0000003c93767211 */ /* 0x080fe400078208ff */
[----:B------:R-:W-:Y:S01]  /*d480*/  LEA R126, P2, R151, R60, 0x1 ;  /* 0x0000003c977e7211 */ /* 0x000fe200078408ff */
[----:B------:R-:W-:Y:S01]  /*d490*/  IMAD R189, R82, 0x2, R83 ;  /* 0x0000000252bd7824 */ /* 0x000fe200078e0253 */
[----:B------:R-:W-:-:S02]  /*d4a0*/  LEA.HI.X.SX32 R119, R147, R61, 0x1, P1 ;  /* 0x0000003d93777211 */ /* 0x000fc400008f0eff */
[-C--:B------:R-:W-:Y:S01]  /*d4b0*/  LEA R124, P1, R149, R60.reuse, 0x1 ;  /* 0x0000003c957c7211 */ /* 0x080fe200078208ff */
[C---:B------:R-:W-:Y:S01]  /*d4c0*/  IMAD R191, R82.reuse, 0x2, R189 ;  /* 0x0000000252bf7824 */ /* 0x040fe200078e02bd */
[-C--:B------:R-:W-:Y:S02]  /*d4d0*/  LEA R128, P0, R153, R60.reuse, 0x1 ;  /* 0x0000003c99807211 */ /* 0x080fe400078008ff */
[-C--:B------:R-:W-:Y:S01]  /*d4e0*/  LEA.HI.X.SX32 R125, R149, R61.reuse, 0x1, P1 ;  /* 0x0000003d957d7211 */ /* 0x080fe200008f0eff */
[C---:B------:R-:W-:Y:S01]  /*d4f0*/  IMAD R193, R82.reuse, 0x2, R191 ;  /* 0x0000000252c17824 */ /* 0x040fe200078e02bf */
[----:B------:R-:W-:Y:S02]  /*d500*/  LEA R130, P1, R155, R60, 0x1 ;  /* 0x0000003c9b827211 */ /* 0x000fe400078208ff */
[-C--:B------:R-:W-:Y:S01]  /*d510*/  LEA.HI.X.SX32 R127, R151, R61.reuse, 0x1, P2 ;  /* 0x0000003d977f7211 */ /* 0x080fe200010f0eff */
[----:B------:R-:W-:Y:S01]  /*d520*/  IMAD R195, R82, 0x2, R193 ;  /* 0x0000000252c37824 */ /* 0x000fe200078e02c1 */
[----:B------:R-:W-:-:S02]  /*d530*/  LEA.HI.X.SX32 R131, R155, R61, 0x1, P1 ;  /* 0x0000003d9b837211 */ /* 0x000fc400008f0eff */
[-C--:B------:R-:W-:Y:S02]  /*d540*/  LEA R136, P1, R161, R60.reuse, 0x1 ;  /* 0x0000003ca1887211 */ /* 0x080fe400078208ff */
[C---:B------:R-:W-:Y:S02]  /*d550*/  LEA R197, R82.reuse, R195, 0x1 ;  /* 0x000000c352c57211 */ /* 0x040fe400078e08ff */
[-C--:B------:R-:W-:Y:S02]  /*d560*/  LEA R132, P2, R157, R60.reuse, 0x1 ;  /* 0x0000003c9d847211 */ /* 0x080fe400078408ff */
[-C--:B------:R-:W-:Y:S01]  /*d570*/  LEA.HI.X.SX32 R129, R153, R61.reuse, 0x1, P0 ;  /* 0x0000003d99817211 */ /* 0x080fe200000f0eff */
[C---:B------:R-:W-:Y:S01]  /*d580*/  IMAD R199, R82.reuse, 0x2, R197 ;  /* 0x0000000252c77824 */ /* 0x040fe200078e02c5 */
[-C--:B------:R-:W-:Y:S02]  /*d590*/  LEA R134, P0, R159, R60.reuse, 0x1 ;  /* 0x0000003c9f867211 */ /* 0x080fe400078008ff */
[----:B------:R-:W-:Y:S01]  /*d5a0*/  LEA.HI.X.SX32 R137, R161, R61, 0x1, P1 ;  /* 0x0000003da1897211 */ /* 0x000fe200008f0eff */
[----:B------:R-:W-:Y:S01]  /*d5b0*/  IMAD R201, R82, 0x2, R199 ;  /* 0x0000000252c97824 */ /* 0x000fe200078e02c7 */
[----:B------:R-:W-:-:S02]  /*d5c0*/  LEA R142, P1, R167, R60, 0x1 ;  /* 0x0000003ca78e7211 */ /* 0x000fc400078208ff */
[-C--:B------:R-:W-:Y:S01]  /*d5d0*/  LEA.HI.X.SX32 R133, R157, R61.reuse, 0x1, P2 ;  /* 0x0000003d9d857211 */ /* 0x080fe200010f0eff */
[C---:B------:R-:W-:Y:S01]  /*d5e0*/  IMAD R203, R82.reuse, 0x2, R201 ;  /* 0x0000000252cb7824 */ /* 0x040fe200078e02c9 */
[-C--:B------:R-:W-:Y:S02]  /*d5f0*/  LEA R138, P2, R163, R60.reuse, 0x1 ;  /* 0x0000003ca38a7211 */ /* 0x080fe400078408ff */
[-C--:B------:R-:W-:Y:S01]  /*d600*/  LEA.HI.X.SX32 R135, R159, R61.reuse, 0x1, P0 ;  /* 0x0000003d9f877211 */ /* 0x080fe200000f0eff */
[C---:B------:R-:W-:Y:S01]  /*d610*/  IMAD R205, R82.reuse, 0x2, R203 ;  /* 0x0000000252cd7824 */ /* 0x040fe200078e02cb */
[-C--:B------:R-:W-:Y:S02]  /*d620*/  LEA R140, P0, R165, R60.reuse, 0x1 ;  /* 0x0000003ca58c7211 */ /* 0x080fe400078008ff */
[----:B------:R-:W-:Y:S01]  /*d630*/  LEA.HI.X.SX32 R143, R167, R61, 0x1, P1 ;  /* 0x0000003da78f7211 */ /* 0x000fe200008f0eff */
[----:B------:R-:W-:Y:S01]  /*d640*/  IMAD R207, R82, 0x2, R205 ;  /* 0x0000000252cf7824 */ /* 0x000fe200078e02cd */
[----:B------:R-:W-:-:S02]  /*d650*/  LEA R148, P1, R173, R60, 0x1 ;  /* 0x0000003cad947211 */ /* 0x000fc400078208ff */
[-C--:B------:R-:W-:Y:S02]  /*d660*/  LEA.HI.X.SX32 R139, R163, R61.reuse, 0x1, P2 ;  /* 0x0000003da38b7211 */ /* 0x080fe400010f0eff */
[-C--:B------:R-:W-:Y:S02]  /*d670*/  LEA R144, P2, R169, R60.reuse, 0x1 ;  /* 0x0000003ca9907211 */ /* 0x080fe400078408ff */
[-C--:B------:R-:W-:Y:S02]  /*d680*/  LEA.HI.X.SX32 R141, R165, R61.reuse, 0x1, P0 ;  /* 0x0000003da58d7211 */ /* 0x080fe400000f0eff */
        /* <DEDUP_REMOVED lines=9> */
[C---:B------:R-:W-:Y:S02]  /*d720*/  LEA R209, R82.reuse, R207, 0x1 ;  /* 0x000000cf52d17211 */ /* 0x040fe400078e08ff */
[-C--:B------:R-:W-:Y:S02]  /*d730*/  LEA.HI.X.SX32 R151, R175, R61.reuse, 0x1, P2 ;  /* 0x0000003daf977211 */ /* 0x080fe400010f0eff */
[-C--:B------:R-:W-:Y:S02]  /*d740*/  LEA R156, P2, R181, R60.reuse, 0x1 ;  /* 0x0000003cb59c7211 */ /* 0x080fe400078408ff */
[-C--:B------:R-:W-:Y:S02]  /*d750*/  LEA.HI.X.SX32 R153, R177, R61.reuse, 0x1, P0 ;  /* 0x0000003db1997211 */ /* 0x080fe400000f0eff */
[----:B------:R-:W-:Y:S02]  /*d760*/  LEA R158, P0, R183, R60, 0x1 ;  /* 0x0000003cb79e7211 */ /* 0x000fe400078008ff */
[-C--:B------:R-:W-:Y:S01]  /*d770*/  LEA.HI.X.SX32 R161, R7, R61.reuse, 0x1, P1 ;  /* 0x0000003d07a17211 */ /* 0x080fe200008f0eff */
[----:B------:R-:W-:Y:S01]  /*d780*/  IMAD R7, R82, 0x2, R209 ;  /* 0x0000000252077824 */ /* 0x000fe200078e02d1 */
[----:B------:R-:W-:-:S02]  /*d790*/  LEA.HI.X.SX32 R157, R181, R61, 0x1, P2 ;  /* 0x0000003db59d7211 */ /* 0x000fc400010f0eff */
[-C--:B------:R-:W-:Y:S01]  /*d7a0*/  LEA R162, P2, R185, R60.reuse, 0x1 ;  /* 0x0000003cb9a27211 */ /* 0x080fe200078408ff */
[C---:B------:R-:W-:Y:S01]  /*d7b0*/  IMAD R211, R82.reuse, 0x2, R7 ;  /* 0x0000000252d37824 */ /* 0x040fe200078e0207 */
        /* <DEDUP_REMOVED lines=9> */
[-C--:B------:R-:W-:Y:S02]  /*d850*/  LEA R174, P2, R193, R60.reuse, 0x1 ;  /* 0x0000003cc1ae7211 */ /* 0x080fe400078408ff */
[-C--:B------:R-:W-:Y:S01]  /*d860*/  LEA.HI.X.SX32 R167, R187, R61.reuse, 0x1, P1 ;  /* 0x0000003dbba77211 */ /* 0x080fe200008f0eff */
[C---:B------:R-:W-:Y:S01]  /*d870*/  IMAD R213, R82.reuse, 0x2, R83 ;  /* 0x0000000252d57824 */ /* 0x040fe200078e0253 */
[----:B------:R-:W-:Y:S02]  /*d880*/  LEA.HI.X.SX32 R175, R193, R61, 0x1, P2 ;  /* 0x0000003dc1af7211 */ /* 0x000fe400010f0eff */
[----:B------:R-:W-:Y:S02]  /*d890*/  LEA R172, P1, R191, R60, 0x1 ;  /* 0x0000003cbfac7211 */ /* 0x000fe400078208ff */
[----:B------:R-:W-:-:S02]  /*d8a0*/  LEA R215, R82, R213, 0x1 ;  /* 0x000000d552d77211 */ /* 0x000fc400078e08ff */
[-C--:B------:R-:W-:Y:S02]  /*d8b0*/  LEA R180, P2, R199, R60.reuse, 0x1 ;  /* 0x0000003cc7b47211 */ /* 0x080fe400078408ff */
[-C--:B------:R-:W-:Y:S01]  /*d8c0*/  LEA.HI.X.SX32 R173, R191, R61.reuse, 0x1, P1 ;  /* 0x0000003dbfad7211 */ /* 0x080fe200008f0eff */
[C---:B------:R-:W-:Y:S01]  /*d8d0*/  IMAD R217, R82.reuse, 0x2, R215 ;  /* 0x0000000252d97824 */ /* 0x040fe200078e02d7 */
[-C--:B------:R-:W-:Y:S02]  /*d8e0*/  LEA.HI.X.SX32 R181, R199, R61.reuse, 0x1, P2 ;  /* 0x0000003dc7b57211 */ /* 0x080fe400010f0eff */
[-C--:B------:R-:W-:Y:S01]  /*d8f0*/  LEA R178, P1, R197, R60.reuse, 0x1 ;  /* 0x0000003cc5b27211 */ /* 0x080fe200078208ff */
[C---:B------:R-:W-:Y:S01]  /*d900*/  IMAD R219, R82.reuse, 0x2, R217 ;  /* 0x0000000252db7824 */ /* 0x040fe200078e02d9 */
[----:B------:R-:W-:Y:S02]  /*d910*/  LEA R186, P2, R205, R60, 0x1 ;  /* 0x0000003ccdba7211 */ /* 0x000fe400078408ff */
[-C--:B------:R-:W-:Y:S01]  /*d920*/  LEA.HI.X.SX32 R179, R197, R61.reuse, 0x1, P1 ;  /* 0x0000003dc5b37211 */ /* 0x080fe200008f0eff */
[----:B------:R-:W-:Y:S01]  /*d930*/  IMAD R221, R82, 0x2, R219 ;  /* 0x0000000252dd7824 */ /* 0x000fe200078e02db */
[----:B------:R-:W-:-:S02]  /*d940*/  LEA.HI.X.SX32 R187, R205, R61, 0x1, P2 ;  /* 0x0000003dcdbb7211 */ /* 0x000fc400010f0eff */
[-C--:B------:R-:W-:Y:S01]  /*d950*/  LEA R184, P1, R203, R60.reuse, 0x1 ;  /* 0x0000003ccbb87211 */ /* 0x080fe200078208ff */
[C---:B------:R-:W-:Y:S01]  /*d960*/  IMAD R223, R82.reuse, 0x2, R221 ;  /* 0x0000000252df7824 */ /* 0x040fe200078e02dd */
[-C--:B------:R-:W-:Y:S02]  /*d970*/  LEA R192, P2, R7, R60.reuse, 0x1 ;  /* 0x0000003c07c07211 */ /* 0x080fe400078408ff */
[-C--:B------:R-:W-:Y:S02]  /*d980*/  LEA.HI.X.SX32 R185, R203, R61.reuse, 0x1, P1 ;  /* 0x0000003dcbb97211 */ /* 0x080fe400008f0eff */
[----:B------:R-:W-:Y:S01]  /*d990*/  LEA.HI.X.SX32 R193, R7, R61, 0x1, P2 ;  /* 0x0000003d07c17211 */ /* 0x000fe200010f0eff */
[----:B------:R-:W-:Y:S01]  /*d9a0*/  IMAD R7, R82, 0x2, R223 ;  /* 0x0000000252077824 */ /* 0x000fe200078e02df */
[-C--:B------:R-:W-:Y:S02]  /*d9b0*/  LEA R170, P0, R189, R60.reuse, 0x1 ;  /* 0x0000003cbdaa7211 */ /* 0x080fe400078008ff */
[----:B------:R-:W-:-:S02]  /*d9c0*/  LEA R190, P1, R209, R60, 0x1 ;  /* 0x0000003cd1be7211 */ /* 0x000fc400078208ff */
[-C--:B------:R-:W-:Y:S02]  /*d9d0*/  LEA.HI.X.SX32 R171, R189, R61.reuse, 0x1, P0 ;  /* 0x0000003dbdab7211 */ /* 0x080fe400000f0eff */
[----:B------:R-:W-:Y:S02]  /*d9e0*/  LEA.HI.X.SX32 R191, R209, R61, 0x1, P1 ;  /* 0x0000003dd1bf7211 */ /* 0x000fe400008f0eff */
[-C--:B------:R-:W-:Y:S02]  /*d9f0*/  LEA R176, P0, R195, R60.reuse, 0x1 ;  /* 0x0000003cc3b07211 */ /* 0x080fe400078008ff */
[----:B------:R-:W-:Y:S02]  /*da00*/  LEA R196, P1, R5, R60, 0x1 ;  /* 0x0000003c05c47211 */ /* 0x000fe400078208ff */
[----:B------:R-:W-:Y:S02]  /*da10*/  LEA R225, R82, R7, 0x1 ;  /* 0x0000000752e17211 */ /* 0x000fe400078e08ff */
[----:B------:R-:W-:-:S02]  /*da20*/  LEA.HI.X.SX32 R177, R195, R61, 0x1, P0 ;  /* 0x0000003dc3b17211 */ /* 0x000fc400000f0eff */
[-C--:B------:R-:W-:Y:S02]  /*da30*/  LEA R198, P2, R83, R60.reuse, 0x1 ;  /* 0x0000003c53c67211 */ /* 0x080fe400078408ff */
[-C--:B------:R-:W-:Y:S01]  /*da40*/  LEA.HI.X.SX32 R197, R5, R61.reuse, 0x1, P1 ;  /* 0x0000003d05c57211 */ /* 0x080fe200008f0eff */
[C---:B------:R-:W-:Y:S01]  /*da50*/  IMAD R5, R82.reuse, 0x2, R225 ;  /* 0x0000000252057824 */ /* 0x040fe200078e02e1 */
[-C--:B------:R-:W-:Y:S02]  /*da60*/  LEA R182, P0, R201, R60.reuse, 0x1 ;  /* 0x0000003cc9b67211 */ /* 0x080fe400078008ff */
[-C--:B------:R-:W-:Y:S01]  /*da70*/  LEA.HI.X.SX32 R199, R83, R61.reuse, 0x1, P2 ;  /* 0x0000003d53c77211 */ /* 0x080fe200010f0eff */
[C---:B------:R-:W-:Y:S01]  /*da80*/  IMAD R83, R82.reuse, 0x2, R5 ;  /* 0x0000000252537824 */ /* 0x040fe200078e0205 */
[----:B------:R-:W-:Y:S02]  /*da90*/  LEA.HI.X.SX32 R183, R201, R61, 0x1, P0 ;  /* 0x0000003dc9b77211 */ /* 0x000fe400000f0eff */
[-C--:B------:R-:W-:Y:S01]  /*daa0*/  LEA R188, P0, R207, R60.reuse, 0x1 ;  /* 0x0000003ccfbc7211 */ /* 0x080fe200078008ff */
[----:B------:R-:W-:Y:S01]  /*dab0*/  IMAD R227, R82, 0x2, R83 ;  /* 0x0000000252e37824 */ /* 0x000fe200078e0253 */
[----:B------:R-:W-:-:S02]  /*dac0*/  LEA R204, P2, R217, R60, 0x1 ;  /* 0x0000003cd9cc7211 */ /* 0x000fc400078408ff */
[-C--:B------:R-:W-:Y:S01]  /*dad0*/  LEA.HI.X.SX32 R189, R207, R61.reuse, 0x1, P0 ;  /* 0x0000003dcfbd7211 */ /* 0x080fe200000f0eff */
[C---:B------:R-:W-:Y:S01]  /*dae0*/  IMAD R229, R82.reuse, 0x2, R227 ;  /* 0x0000000252e57824 */ /* 0x040fe200078e02e3 */
[-C--:B------:R-:W-:Y:S02]  /*daf0*/  LEA R194, P0, R211, R60.reuse, 0x1 ;  /* 0x0000003cd3c27211 */ /* 0x080fe400078008ff */
[-C--:B------:R-:W-:Y:S01]  /*db00*/  LEA.HI.X.SX32 R205, R217, R61.reuse, 0x1, P2 ;  /* 0x0000003dd9cd7211 */ /* 0x080fe200010f0eff */
[----:B------:R-:W-:Y:S01]  /*db10*/  IMAD R231, R82, 0x2, R229 ;  /* 0x0000000252e77824 */ /* 0x000fe200078e02e5 */
[----:B------:R-:W-:Y:S02]  /*db20*/  LEA.HI.X.SX32 R195, R211, R61, 0x1, P0 ;  /* 0x0000003dd3c37211 */ /* 0x000fe400000f0eff */
[-C--:B------:R-:W-:Y:S02]  /*db30*/  LEA R200, P0, R213, R60.reuse, 0x1 ;  /* 0x0000003cd5c87211 */ /* 0x080fe400078008ff */
[----:B------:R-:W-:-:S02]  /*db40*/  LEA R210, P2, R223, R60, 0x1 ;  /* 0x0000003cdfd27211 */ /* 0x000fc400078408ff */
[-C--:B------:R-:W-:Y:S02]  /*db50*/  LEA.HI.X.SX32 R201, R213, R61.reuse, 0x1, P0 ;  /* 0x0000003dd5c97211 */ /* 0x080fe400000f0eff */
[-C--:B------:R-:W-:Y:S02]  /*db60*/  LEA R206, P0, R219, R60.reuse, 0x1 ;  /* 0x0000003cdbce7211 */ /* 0x080fe400078008ff */
[----:B------:R-:W-:Y:S02]  /*db70*/  LEA.HI.X.SX32 R211, R223, R61, 0x1, P2 ;  /* 0x0000003ddfd37211 */ /* 0x000fe400010f0eff */
[-C--:B------:R-:W-:Y:S02]  /*db80*/  LEA R202, P1, R215, R60.reuse, 0x1 ;  /* 0x0000003cd7ca7211 */ /* 0x080fe400078208ff */
[----:B------:R-:W-:Y:S02]  /*db90*/  LEA R216, P2, R5, R60, 0x1 ;  /* 0x0000003c05d87211 */ /* 0x000fe400078408ff */
[----:B------:R-:W-:-:S02]  /*dba0*/  LEA R233, R82, R231, 0x1 ;  /* 0x000000e752e97211 */ /* 0x000fc400078e08ff */
[-C--:B------:R-:W-:Y:S02]  /*dbb0*/  LEA.HI.X.SX32 R207, R219, R61.reuse, 0x1, P0 ;  /* 0x0000003ddbcf7211 */ /* 0x080fe400000f0eff */
[-C--:B------:R-:W-:Y:S02]  /*dbc0*/  LEA.HI.X.SX32 R203, R215, R61.reuse, 0x1, P1 ;  /* 0x0000003dd7cb7211 */ /* 0x080fe400008f0eff */
[-C--:B------:R-:W-:Y:S02]  /*dbd0*/  LEA R212, P0, R7, R60.reuse, 0x1 ;  /* 0x0000003c07d47211 */ /* 0x080fe400078008ff */
[-C--:B------:R-:W-:Y:S01]  /*dbe0*/  LEA.HI.X.SX32 R217, R5, R61.reuse, 0x1, P2 ;  /* 0x0000003d05d97211 */ /* 0x080fe200010f0eff */
        /* <DEDUP_REMOVED lines=10> */
[-C--:B------:R-:W-:Y:S02]  /*dc90*/  LEA R220, P1, R227, R60.reuse, 0x1 ;  /* 0x0000003ce3dc7211 */ /* 0x080fe400078208ff */
[----:B------:R-:W-:Y:S01]  /*dca0*/  LEA R222, P2, R229, R60, 0x1 ;  /* 0x0000003ce5de7211 */ /* 0x000fe200078408ff */
[----:B------:R-:W-:Y:S01]  /*dcb0*/  IMAD R4, R82, 0x2, R237 ;  /* 0x0000000252047824 */ /* 0x000fe200078e02ed */
[----:B------:R-:W-:-:S02]  /*dcc0*/  LEA.HI.X.SX32 R219, R83, R61, 0x1, P0 ;  /* 0x0000003d53db7211 */ /* 0x000fc400000f0eff */
[-C--:B------:R-:W-:Y:S02]  /*dcd0*/  LEA.HI.X.SX32 R221, R227, R61.reuse, 0x1, P1 ;  /* 0x0000003de3dd7211 */ /* 0x080fe400008f0eff */
[-C--:B------:R-:W-:Y:S02]  /*dce0*/  LEA.HI.X.SX32 R223, R229, R61.reuse, 0x1, P2 ;  /* 0x0000003de5df7211 */ /* 0x080fe400010f0eff */
[-C--:B------:R-:W-:Y:S02]  /*dcf0*/  LEA R224, P0, R231, R60.reuse, 0x1 ;  /* 0x0000003ce7e07211 */ /* 0x080fe400078008ff */
[-C--:B------:R-:W-:Y:S02]  /*dd00*/  LEA R226, P1, R233, R60.reuse, 0x1 ;  /* 0x0000003ce9e27211 */ /* 0x080fe400078208ff */
[----:B------:R-:W-:Y:S02]  /*dd10*/  LEA R228, P2, R5, R60, 0x1 ;  /* 0x0000003c05e47211 */ /* 0x000fe400078408ff */
[----:B------:R-:W-:-:S02]  /*dd20*/  LEA.HI.X.SX32 R225, R231, R61, 0x1, P0 ;  /* 0x0000003de7e17211 */ /* 0x000fc400000f0eff */
[-C--:B------:R-:W-:Y:S02]  /*dd30*/  LEA.HI.X.SX32 R227, R233, R61.reuse, 0x1, P1 ;  /* 0x0000003de9e37211 */ /* 0x080fe400008f0eff */
[----:B------:R-:W-:Y:S02]  /*dd40*/  LEA.HI.X.SX32 R229, R5, R61, 0x1, P2 ;  /* 0x0000003d05e57211 */ /* 0x000fe400010f0eff */
[-C--:B------:R-:W-:Y:S02]  /*dd50*/  LEA R82, P0, R7, R60.reuse, 0x1 ;  /* 0x0000003c07527211 */ /* 0x080fe400078008ff */
[-C--:B------:R-:W-:Y:S02]  /*dd60*/  LEA R230, P1, R235, R60.reuse, 0x1 ;  /* 0x0000003cebe67211 */ /* 0x080fe400078208ff */
[-C--:B------:R-:W-:Y:S02]  /*dd70*/  LEA R232, P2, R237, R60.reuse, 0x1 ;  /* 0x0000003cede87211 */ /* 0x080fe400078408ff */
[----:B------:R-:W-:-:S02]  /*dd80*/  LEA R60, P3, R4, R60, 0x1 ;  /* 0x0000003c043c7211 */ /* 0x000fc400078608ff */
[-C--:B------:R-:W-:Y:S02]  /*dd90*/  LEA.HI.X.SX32 R83, R7, R61.reuse, 0x1, P0 ;  /* 0x0000003d07537211 */ /* 0x080fe400000f0eff */
[-C--:B------:R-:W-:Y:S02]  /*dda0*/  LEA.HI.X.SX32 R231, R235, R61.reuse, 0x1, P1 ;  /* 0x0000003debe77211 */ /* 0x080fe400008f0eff */
[-C--:B------:R-:W-:Y:S02]  /*ddb0*/  LEA.HI.X.SX32 R233, R237, R61.reuse, 0x1, P2 ;  /* 0x0000003dede97211 */ /* 0x080fe400010f0eff */
[----:B------:R-:W-:Y:S02]  /*ddc0*/  LEA.HI.X.SX32 R61, R4, R61, 0x1, P3 ;  /* 0x0000003d043d7211 */ /* 0x000fe400018f0eff */
[----:B------:R-:W1:Y:S01]  /*ddd0*/  LDS.128 R4, [R78] ;  /* 0x000000004e047984 */ /* 0x000e620000000c00 */
[----:B0-----:R-:W-:Y:S02]  /*dde0*/  PRMT R13, R43, 0x7632, R13 ;  /* 0x000076322b0d7816 */ /* 0x001fe4000000000d */
[----:B--2---:R-:W-:-:S02]  /*ddf0*/  PRMT R15, R48, 0x7632, R15 ;  /* 0x00007632300f7816 */ /* 0x004fc4000000000f */
[----:B------:R-:W-:Y:S01]  /*de00*/  PRMT R12, R50, 0x7632, R12 ;  /* 0x00007632320c7816 */ /* 0x000fe2000000000c */
[----:B------:R0:W-:Y:S01]  /*de10*/  STG.E.U16 desc[UR8][R20.64], R13 ;  /* 0x0000000d14007986 */ /* 0x0001e2000c101508 */
[----:B------:R-:W-:Y:S02]  /*de20*/  PRMT R14, R51, 0x7632, R14 ;  /* 0x00007632330e7816 */ /* 0x000fe4000000000e */
[----:B---3--:R-:W-:Y:S01]  /*de30*/  PRMT R42, R57, 0x7632, R42 ;  /* 0x00007632392a7816 */ /* 0x008fe2000000002a */
[----:B------:R-:W-:Y:S04]  /*de40*/  STG.E.U16 desc[UR8][R30.64], R48 ;  /* 0x000000301e007986 */ /* 0x000fe8000c101508 */
[----:B------:R2:W-:Y:S01]  /*de50*/  STG.E.U16 desc[UR8][R40.64], R15 ;  /* 0x0000000f28007986 */ /* 0x0005e2000c101508 */
[----:B0-----:R-:W-:-:S03]  /*de60*/  PRMT R21, R49, 0x7632, R21 ;  /* 0x0000763231157816 */ /* 0x001fc60000000015 */
[----:B------:R0:W-:Y:S01]  /*de70*/  STG.E.U16 desc[UR8][R62.64], R49 ;  /* 0x000000313e007986 */ /* 0x0001e2000c101508 */
[----:B------:R-:W-:-:S03]  /*de80*/  PRMT R13, R56, 0x7632, R13 ;  /* 0x00007632380d7816 */ /* 0x000fc6000000000d */
[----:B------:R3:W-:Y:S01]  /*de90*/  STG.E.U16 desc[UR8][R64.64], R21 ;  /* 0x0000001540007986 */ /* 0x0007e2000c101508 */
[----:B--2---:R-:W-:-:S03]  /*dea0*/  PRMT R15, R58, 0x7632, R15 ;  /* 0x000076323a0f7816 */ /* 0x004fc6000000000f */
[----:B------:R2:W-:Y:S04]  /*deb0*/  STG.E.U16 desc[UR8][R66.64], R50 ;  /* 0x0000003242007986 */ /* 0x0005e8000c101508 */
[----:B------:R4:W-:Y:S01]  /*dec0*/  STG.E.U16 desc[UR8][R68.64], R12 ;  /* 0x0000000c44007986 */ /* 0x0009e2000c101508 */
[----:B0-----:R-:W-:-:S03]  /*ded0*/  PRMT R62, R11, 0x7632, R62 ;  /* 0x000076320b3e7816 */ /* 0x001fc6000000003e */
[----:B------:R0:W-:Y:S01]  /*dee0*/  STG.E.U16 desc[UR8][R70.64], R51 ;  /* 0x0000003346007986 */ /* 0x0001e2000c101508 */
[----:B---3--:R-:W-:-:S03]  /*def0*/  PRMT R64, R16, 0x7632, R64 ;  /* 0x0000763210407816 */ /* 0x008fc60000000040 */
[----:B------:R3:W-:Y:S01]  /*df00*/  STG.E.U16 desc[UR8][R72.64], R14 ;  /* 0x0000000e48007986 */ /* 0x0007e2000c101508 */
[----:B-1----:R-:W-:Y:S02]  /*df10*/  PRMT R48, R4, 0x7632, R48 ;  /* 0x0000763204307816 */ /* 0x002fe40000000030 */
[----:B--2---:R-:W-:Y:S01]  /*df20*/  PRMT R50, R5, 0x7632, R50 ;  /* 0x0000763205327816 */ /* 0x004fe20000000032 */
[----:B------:R1:W-:Y:S01]  /*df30*/  STG.E.U16 desc[UR8][R74.64], R56 ;  /* 0x000000384a007986 */ /* 0x0003e2000c101508 */
[----:B----4-:R-:W-:Y:S02]  /*df40*/  PRMT R12, R59, 0x7632, R12 ;  /* 0x000076323b0c7816 */ /* 0x010fe4000000000c */
[----:B------:R-:W-:Y:S01]  /*df50*/  PRMT R66, R17, 0x7632, R66 ;  /* 0x0000763211427816 */ /* 0x000fe20000000042 */
[----:B------:R2:W-:Y:S01]  /*df60*/  STG.E.U16 desc[UR8][R76.64], R13 ;  /* 0x0000000d4c007986 */ /* 0x0005e2000c101508 */
[----:B------:R-:W-:Y:S02]  /*df70*/  PRMT R68, R18, 0x7632, R68 ;  /* 0x0000763212447816 */ /* 0x000fe40000000044 */
[----:B0-----:R-:W-:Y:S01]  /*df80*/  PRMT R70, R19, 0x7632, R70 ;  /* 0x0000763213467816 */ /* 0x001fe20000000046 */
[----:B------:R0:W-:Y:S01]  /*df90*/  STG.E.U16 desc[UR8][R80.64], R57 ;  /* 0x0000003950007986 */ /* 0x0001e2000c101508 */
[----:B---3--:R-:W-:-:S02]  /*dfa0*/  PRMT R14, R7, 0x7632, R14 ;  /* 0x00007632070e7816 */ /* 0x008fc4000000000e */
[----:B------:R-:W-:Y:S01]  /*dfb0*/  PRMT R72, R24, 0x7632, R72 ;  /* 0x0000763218487816 */ /* 0x000fe20000000048 */
[----:B------:R3:W-:Y:S01]  /*dfc0*/  STG.E.U16 desc[UR8][R84.64], R42 ;  /* 0x0000002a54007986 */ /* 0x0007e2000c101508 */
[----:B-1----:R-:W-:Y:S02]  /*dfd0*/  PRMT R56, R8, 0x7632, R56 ;  /* 0x0000763208387816 */ /* 0x002fe40000000038 */
[----:B------:R-:W-:Y:S01]  /*dfe0*/  PRMT R74, R25, 0x7632, R74 ;  /* 0x00007632194a7816 */ /* 0x000fe2000000004a */
[----:B------:R1:W-:Y:S01]  /*dff0*/  STG.E.U16 desc[UR8][R86.64], R58 ;  /* 0x0000003a56007986 */ /* 0x0003e2000c101508 */
[----:B--2---:R-:W-:Y:S02]  /*e000*/  PRMT R13, R6, 0x7632, R13 ;  /* 0x00007632060d7816 */ /* 0x004fe4000000000d */
[----:B------:R-:W-:Y:S01]  /*e010*/  PRMT R76, R26, 0x7632, R76 ;  /* 0x000076321a4c7816 */ /* 0x000fe2000000004c */
[----:B------:R2:W-:Y:S01]  /*e020*/  STG.E.U16 desc[UR8][R88.64], R15 ;  /* 0x0000000f58007986 */ /* 0x0005e2000c101508 */
[----:B0-----:R-:W-:-:S03]  /*e030*/  PRMT R80, R32, 0x7632, R80 ;  /* 0x0000763220507816 */ /* 0x001fc60000000050 */
[----:B------:R0:W-:Y:S01]  /*e040*/  STG.E.U16 desc[UR8][R90.64], R59 ;  /* 0x0000003b5a007986 */ /* 0x0001e2000c101508 */
[----:B---3--:R-:W-:-:S03]  /*e050*/  PRMT R84, R34, 0x7632, R84 ;  /* 0x0000763222547816 */ /* 0x008fc60000000054 */
[----:B------:R3:W-:Y:S01]  /*e060*/  STG.E.U16 desc[UR8][R92.64], R12 ;  /* 0x0000000c5c007986 */ /* 0x0007e2000c101508 */
[----:B-1----:R-:W-:Y:S02]  /*e070*/  PRMT R58, R9, 0x7632, R58 ;  /* 0x00007632093a7816 */ /* 0x002fe4000000003a */
[----:B------:R-:W-:Y:S01]  /*e080*/  PRMT R86, R35, 0x7632, R86 ;  /* 0x0000763223567816 */ /* 0x000fe20000000056 */
[----:B------:R1:W-:Y:S01]  /*e090*/  STG.E.U16 desc[UR8][R94.64], R4 ;  /* 0x000000045e007986 */ /* 0x0003e2000c101508 */
[----:B--2---:R-:W-:-:S03]  /*e0a0*/  PRMT R88, R36, 0x7632, R88 ;  /* 0x0000763224587816 */ /* 0x004fc60000000058 */
        /* <DEDUP_REMOVED lines=10> */
[----:B0-----:R-:W-:Y:S02]  /*e150*/  PRMT R5, R33, 0x7632, R5 ;  /* 0x0000763221057816 */ /* 0x001fe40000000005 */
[----:B------:R-:W-:Y:S01]  /*e160*/  PRMT R98, R45, 0x7632, R98 ;  /* 0x000076322d627816 */ /* 0x000fe20000000062 */
[----:B------:R0:W-:Y:S01]  /*e170*/  STG.E.U16 desc[UR8][R106.64], R7 ;  /* 0x000000076a007986 */ /* 0x0001e2000c101508 */
[----:B---3--:R-:W-:-:S03]  /*e180*/  PRMT R100, R46, 0x7632, R100 ;  /* 0x000076322e647816 */ /* 0x008fc60000000064 */
[----:B------:R3:W-:Y:S01]  /*e190*/  STG.E.U16 desc[UR8][R108.64], R14 ;  /* 0x0000000e6c007986 */ /* 0x0007e2000c101508 */
[----:B-1----:R-:W-:-:S03]  /*e1a0*/  PRMT R102, R47, 0x7632, R102 ;  /* 0x000076322f667816 */ /* 0x002fc60000000066 */
[----:B------:R1:W-:Y:S01]  /*e1b0*/  STG.E.U16 desc[UR8][R110.64], R8 ;  /* 0x000000086e007986 */ /* 0x0003e2000c101508 */
[----:B--2---:R-:W-:-:S03]  /*e1c0*/  PRMT R104, R52, 0x7632, R104 ;  /* 0x0000763234687816 */ /* 0x004fc60000000068 */
[----:B------:R-:W-:Y:S01]  /*e1d0*/  STG.E.U16 desc[UR8][R112.64], R56 ;  /* 0x0000003870007986 */ /* 0x000fe2000c101508 */
[----:B0-----:R-:W-:Y:S01]  /*e1e0*/  PRMT R106, R53, 0x7632, R106 ;  /* 0x00007632356a7816 */ /* 0x001fe2000000006a */
[----:B------:R-:W0:Y:S02]  /*e1f0*/  LDC.64 R6, c[0x0][0x3a0] ;  /* 0x0000e800ff067b82 */ /* 0x000e240000000a00 */
[----:B------:R2:W-:Y:S01]  /*e200*/  STG.E.U16 desc[UR8][R114.64], R9 ;  /* 0x0000000972007986 */ /* 0x0005e2000c101508 */
[----:B---3--:R-:W-:-:S03]  /*e210*/  PRMT R108, R54, 0x7632, R108 ;  /* 0x00007632366c7816 */ /* 0x008fc6000000006c */
[----:B------:R-:W-:Y:S01]  /*e220*/  STG.E.U16 desc[UR8][R116.64], R58 ;  /* 0x0000003a74007986 */ /* 0x000fe2000c101508 */
[----:B-1----:R-:W-:-:S03]  /*e230*/  PRMT R110, R55, 0x7632, R110 ;  /* 0x00007632376e7816 */ /* 0x002fc6000000006e */
[----:B------:R-:W-:Y:S04]  /*e240*/  STG.E.U16 desc[UR8][R118.64], R10 ;  /* 0x0000000a76007986 */ /* 0x000fe8000c101508 */
[----:B------:R1:W-:Y:S01]  /*e250*/  STG.E.U16 desc[UR8][R120.64], R4 ;  /* 0x0000000478007986 */ /* 0x0003e2000c101508 */
[----:B--2---:R-:W-:Y:S01]  /*e260*/  IADD3 R9, PT, PT, R3, UR4, RZ ;  /* 0x0000000403097c10 */ /* 0x004fe2000fffe0ff */
[----:B------:R-:W-:Y:S02]  /*e270*/  IMAD.SHL.U32 R3, R236, 0x4, RZ ;  /* 0x00000004ec037824 */ /* 0x000fe400078e00ff */
[----:B------:R-:W-:Y:S04]  /*e280*/  STG.E.U16 desc[UR8][R122.64], R11 ;  /* 0x0000000b7a007986 */ /* 0x000fe8000c101508 */
[----:B------:R-:W-:Y:S04]  /*e290*/  STG.E.U16 desc[UR8][R124.64], R62 ;  /* 0x0000003e7c007986 */ /* 0x000fe8000c101508 */
[----:B------:R-:W-:Y:S01]  /*e2a0*/  STG.E.U16 desc[UR8][R126.64], R16 ;  /* 0x000000107e007986 */ /* 0x000fe2000c101508 */
[----:B-1----:R-:W-:-:S03]  /*e2b0*/  PRMT R4, R27, 0x7632, R4 ;  /* 0x000076321b047816 */ /* 0x002fc60000000004 */
[----:B------:R-:W-:Y:S04]  /*e2c0*/  STG.E.U16 desc[UR8][R128.64], R64 ;  /* 0x0000004080007986 */ /* 0x000fe8000c101508 */
        /* <DEDUP_REMOVED lines=12> */
[----:B------:R-:W1:Y:S04]  /*e390*/  LDS.128 R76, [R78+0x1000] ;  /* 0x001000004e4c7984 */ /* 0x000e680000000c00 */
[----:B------:R-:W-:Y:S04]  /*e3a0*/  STG.E.U16 desc[UR8][R154.64], R27 ;  /* 0x0000001b9a007986 */ /* 0x000fe8000c101508 */
[----:B------:R-:W-:Y:S04]  /*e3b0*/  STG.E.U16 desc[UR8][R156.64], R4 ;  /* 0x000000049c007986 */ /* 0x000fe8000c101508 */
[----:B------:R-:W-:Y:S04]  /*e3c0*/  STG.E.U16 desc[UR8][R158.64], R32 ;  /* 0x000000209e007986 */ /* 0x000fe8000c101508 */
[----:B------:R-:W-:Y:S04]  /*e3d0*/  STG.E.U16 desc[UR8][R160.64], R80 ;  /* 0x00000050a0007986 */ /* 0x000fe8000c101508 */
[----:B------:R-:W-:Y:S04]  /*e3e0*/  STG.E.U16 desc[UR8][R162.64], R33 ;  /* 0x00000021a2007986 */ /* 0x000fe8000c101508 */
[----:B------:R2:W-:Y:S04]  /*e3f0*/  STG.E.U16 desc[UR8][R164.64], R5 ;  /* 0x00000005a4007986 */ /* 0x0005e8000c101508 */
[----:B------:R-:W-:Y:S04]  /*e400*/  STG.E.U16 desc[UR8][R166.64], R34 ;  /* 0x00000022a6007986 */ /* 0x000fe8000c101508 */
[----:B------:R-:W-:Y:S04]  /*e410*/  STG.E.U16 desc[UR8][R168.64], R84 ;  /* 0x00000054a8007986 */ /* 0x000fe8000c101508 */
[----:B------:R-:W-:Y:S01]  /*e420*/  STG.E.U16 desc[UR8][R170.64], R35 ;  /* 0x00000023aa007986 */ /* 0x000fe2000c101508 */
[----:B--2---:R-:W-:-:S02]  /*e430*/  LOP3.LUT R5, R2, 0x1f0, RZ, 0xc0, !PT ;  /* 0x000001f002057812 */ /* 0x004fc400078ec0ff */
[----:B------:R-:W-:Y:S01]  /*e440*/  LOP3.LUT R2, R238, 0xff, RZ, 0xc0, !PT ;  /* 0x000000ffee027812 */ /* 0x000fe200078ec0ff */
[----:B------:R-:W-:Y:S01]  /*e450*/  STG.E.U16 desc[UR8][R172.64], R86 ;  /* 0x00000056ac007986 */ /* 0x000fe2000c101508 */
[----:B-1----:R-:W-:Y:S02]  /*e460*/  PRMT R112, R76, 0x7632, R112 ;  /* 0x000076324c707816 */ /* 0x002fe40000000070 */
[----:B------:R-:W-:Y:S01]  /*e470*/  PRMT R114, R77, 0x7632, R114 ;  /* 0x000076324d727816 */ /* 0x000fe20000000072 */
[----:B------:R-:W-:Y:S01]  /*e480*/  STG.E.U16 desc[UR8][R174.64], R36 ;  /* 0x00000024ae007986 */ /* 0x000fe2000c101508 */
[----:B------:R-:W-:Y:S02]  /*e490*/  PRMT R115, R78, 0x7632, R115 ;  /* 0x000076324e737816 */ /* 0x000fe40000000073 */
[----:B------:R-:W-:Y:S01]  /*e4a0*/  PRMT R30, R79, 0x7632, R30 ;  /* 0x000076324f1e7816 */ /* 0x000fe2000000001e */
[----:B------:R-:W-:Y:S01]  /*e4b0*/  STG.E.U16 desc[UR8][R176.64], R88 ;  /* 0x00000058b0007986 */ /* 0x000fe2000c101508 */
[----:B------:R-:W-:-:S03]  /*e4c0*/  ISETP.GE.U32.AND P0, PT, R2, 0x80, PT ;  /* 0x000000800200780c */ /* 0x000fc60003f06070 */
        /* <DEDUP_REMOVED lines=29> */
[----:B------:R-:W-:Y:S01]  /*e6a0*/  STG.E.U16 desc[UR8][R60.64], R30 ;  /* 0x0000001e3c007986 */ /* 0x000fe2000c101508 */
[----:B------:R-:W-:Y:S06]  /*e6b0*/  BAR.SYNC.DEFER_BLOCKING 0x0 ;  /* 0x0000000000007b1d */ /* 0x000fec0000010000 */
[----:B------:R1:W-:Y:S02]  /*e6c0*/  STSM.16.M88 [R9], R0 ;  /* 0x0000000009007844 */ /* 0x0003e40000000000 */
[----:B------:R-:W-:Y:S01]  /*e6d0*/  BAR.SYNC.DEFER_BLOCKING 0x0 ;  /* 0x0000000000007b1d */ /* 0x000fe20000010000 */
[----:B-1----:R-:W-:-:S05]  /*e6e0*/  IMAD.HI R0, R236, 0x4, RZ ;  /* 0x00000004ec007827 */ /* 0x002fca00078e02ff */
[----:B------:R-:W1:Y:S01]  /*e6f0*/  LDSM.16.M88 R5, [R5+UR4] ;  /* 0x000000040505783b */ /* 0x000e620008000000 */
[----:B------:R-:W-:Y:S02]  /*e700*/  USHF.L.U32 UR4, UR6, 0x2, URZ ;  /* 0x0000000206047899 */ /* 0x000fe400080006ff */
[----:B------:R-:W-:-:S04]  /*e710*/  UIMAD.WIDE UR6, UR6, 0x4, URZ ;  /* 0x00000004060678a5 */ /* 0x000fc8000f8e02ff */
[----:B0-----:R-:W-:-:S04]  /*e720*/  IADD3 R2, P1, P2, R3, UR4, R6 ;  /* 0x0000000403027c10 */ /* 0x001fc8000fa3e006 */
[----:B------:R-:W-:-:S05]  /*e730*/  IADD3.X R3, PT, PT, R0, UR7, R7, P1, P2 ;  /* 0x0000000700037c10 */ /* 0x000fca0008fe4407 */
[----:B-1----:R0:W-:Y:S01]  /*e740*/  @!P0 STG.E desc[UR8][R2.64], R5 ;  /* 0x0000000502008986 */ /* 0x0021e2000c101908 */
[----:B------:R-:W-:Y:S06]  /*e750*/  BAR.SYNC.DEFER_BLOCKING 0x0 ;  /* 0x0000000000007b1d */ /* 0x000fec0000010000 */
[----:B------:R-:W-:Y:S05]  /*e760*/  BRA.U UP0, `(.L_x_22) ;  /* 0x0000000100a07547 */ /* 0x000fea000b800000 */
[----:B------:R-:W1:Y:S01]  /*e770*/  S2UR UR6, SR_CgaCtaId ;  /* 0x00000000000679c3 */ /* 0x000e620000008800 */
[----:B------:R-:W-:Y:S01]  /*e780*/  NOP ;  /* 0x0000000000007918 */ /* 0x000fe20000000000 */
[----:B------:R-:W-:Y:S01]  /*e790*/  UMOV UR4, 0x50 ;  /* 0x0000005000047882 */ /* 0x000fe20000000000 */
[----:B------:R-:W-:Y:S02]  /*e7a0*/  IMAD.U32 R0, RZ, RZ, UR5 ;  /* 0x00000005ff007e24 */ /* 0x000fe4000f8e00ff */
[----:B0-----:R-:W-:Y:S02]  /*e7b0*/  IMAD.MOV.U32 R3, RZ, RZ, 0xffff ;  /* 0x0000ffffff037424 */ /* 0x001fe400078e00ff */
[----:B------:R-:W-:Y:S01]  /*e7c0*/  IMAD.MOV.U32 R7, RZ, RZ, 0x1 ;  /* 0x00000001ff077424 */ /* 0x000fe200078e00ff */
[----:B------:R-:W-:-:S04]  /*e7d0*/  LOP3.LUT R0, R0, 0xffff, RZ, 0xc0, !PT ;  /* 0x0000ffff00007812 */ /* 0x000fc800078ec0ff */
[----:B------:R-:W-:-:S05]  /*e7e0*/  SHF.R.U32.HI R0, RZ, 0x5, R0 ;  /* 0x00000005ff007819 */ /* 0x000fca0000011600 */
[----:B------:R-:W-:Y:S01]  /*e7f0*/  VIADD R2, R0, 0x10 ;  /* 0x0000001000027836 */ /* 0x000fe20000000000 */
[----:B------:R-:W-:Y:S01]  /*e800*/  SHF.L.U32 R0, R3, R0, RZ ;  /* 0x0000000003007219 */ /* 0x000fe200000006ff */
[----:B-1----:R-:W-:-:S03]  /*e810*/  ULEA UR7, UR6, UR4, 0x18 ;  /* 0x0000000406077291 */ /* 0x002fc6000f8ec0ff */
[----:B------:R-:W-:-:S04]  /*e820*/  SHF.L.U32 R3, R7, R2, RZ ;  /* 0x0000000207037219 */ /* 0x000fc800000006ff */
[----:B------:R-:W-:Y:S02]  /*e830*/  LOP3.LUT R0, R3, R0, RZ, 0xfc, !PT ;  /* 0x0000000003007212 */ /* 0x000fe400078efcff */
[----:B------:R-:W0:Y:S02]  /*e840*/  LDS R5, [UR7] ;  /* 0x00000007ff057984 */ /* 0x000e240008000800 */
[C---:B------:R-:W-:Y:S02]  /*e850*/  LOP3.LUT R2, R0.reuse, 0xffff, RZ, 0xc0, !PT ;  /* 0x0000ffff00027812 */ /* 0x040fe400078ec0ff */
[----:B0-----:R-:W-:-:S04]  /*e860*/  LOP3.LUT R3, R0, 0xffff, R5, 0x80, !PT ;  /* 0x0000ffff00037812 */ /* 0x001fc800078e8005 */
[----:B------:R-:W-:-:S13]  /*e870*/  ISETP.NE.AND P0, PT, R3, R2, PT ;  /* 0x000000020300720c */ /* 0x000fda0003f05270 */
[----:B------:R-:W-:Y:S05]  /*e880*/  @P0 BRA `(.L_x_23) ;  /* 0x0000000000500947 */ /* 0x000fea0003800000 */
[----:B------:R-:W-:Y:S02]  /*e890*/  SHF.R.U32.HI R5, RZ, 0x10, R5 ;  /* 0x00000010ff057819 */ /* 0x000fe40000011605 */
[----:B------:R-:W-:-:S04]  /*e8a0*/  SHF.R.U32.HI R2, RZ, 0x10, R0 ;  /* 0x00000010ff027819 */ /* 0x000fc80000011600 */
[----:B------:R-:W-:-:S04]  /*e8b0*/  LOP3.LUT R5, R5, R2, RZ, 0xc0, !PT ;  /* 0x0000000205057212 */ /* 0x000fc800078ec0ff */
[----:B------:R-:W-:-:S13]  /*e8c0*/  ISETP.NE.AND P0, PT, R5, R2, PT ;  /* 0x000000020500720c */ /* 0x000fda0003f05270 */
[----:B------:R-:W-:Y:S05]  /*e8d0*/  @P0 BRA `(.L_x_24) ;  /* 0x0000000000300947 */ /* 0x000fea0003800000 */
[----:B------:R-:W-:Y:S01]  /*e8e0*/  R2UR UR4, R0 ;  /* 0x00000000000472ca */ /* 0x000fe200000e0000 */
[----:B------:R-:W-:Y:S01]  /*e8f0*/  VOTEU.ANY UR6, UPT, PT ;  /* 0x0000000000067886 */ /* 0x000fe200038e0100 */
[----:B------:R-:W0:Y:S01]  /*e900*/  S2R R0, SR_LANEID ;  /* 0x0000000000007919 */ /* 0x000e220000000000 */
[----:B------:R-:W-:-:S10]  /*e910*/  UFLO.U32 UR6, UR6 ;  /* 0x00000006000672bd */ /* 0x000fd400080e0000 */
[----:B------:R-:W-:-:S06]  /*e920*/  ULOP3.LUT UR4, URZ, UR4, URZ, 0x33, !UPT ;  /* 0x00000004ff047292 */ /* 0x000fcc000f8e33ff */
[----:B------:R-:W-:-:S04]  /*e930*/  MOV R2, UR4 ;  /* 0x0000000400027c02 */ /* 0x000fc80008000f00 */
[----:B------:R-:W1:Y:S02]  /*e940*/  REDUX UR8, R2 ;  /* 0x00000000020873c4 */ /* 0x000e640000000000 */
[----:B------:R2:W-:Y:S01]  /*e950*/  UTCATOMSWS.AND URZ, UR4 ;  /* 0x0000000400ff79e3 */ /* 0x0005e20008000000 */
[----:B0-----:R-:W-:Y:S01]  /*e960*/  ISETP.EQ.U32.AND P0, PT, R0, UR6, PT ;  /* 0x0000000600007c0c */ /* 0x001fe2000bf02070 */
[----:B-1----:R-:W-:-:S12]  /*e970*/  IMAD.U32 R0, RZ, RZ, UR8 ;  /* 0x00000008ff007e24 */ /* 0x002fd8000f8e00ff */
[----:B------:R2:W-:Y:S01]  /*e980*/  @P0 ATOMS.AND RZ, [UR7], R0 ;  /* 0x00000000ffff098c */ /* 0x0005e2000a800007 */
[----:B------:R-:W-:Y:S05]  /*e990*/  BRA `(.L_x_22) ;  /* 0x0000000000147947 */ /* 0x000fea0003800000 */
.L_x_24:
[----:B------:R-:W-:-:S07]  /*e9a0*/  MOV R2, 0xe9c0 ;  /* 0x0000e9c000027802 */ /* 0x000fce0000000f00 */
[----:B------:R-:W-:Y:S05]  /*e9b0*/  CALL.REL.NOINC `($__internal_0_$__cuda_sm10x_tcgen05_guardrail_trap_col_being_dealloced_not_returned_by_alloc) ;  /* 0x0000000000447944 */ /* 0x000fea0003c00000 */
[----:B------:R-:W-:Y:S05]  /*e9c0*/  BRA `(.L_x_22) ;  /* 0x0000000000087947 */ /* 0x000fea0003800000 */
.L_x_23:
[----:B------:R-:W-:-:S07]  /*e9d0*/  MOV R2, 0xe9f0 ;  /* 0x0000e9f000027802 */ /* 0x000fce0000000f00 */
[----:B------:R-:W-:Y:S05]  /*e9e0*/  CALL.REL.NOINC `($__internal_2_$__cuda_sm10x_tcgen05_guardrail_trap_unallocated_columns_being_dealloced) ;  /* 0x0000000000507944 */ /* 0x000fea0003c00000 */
.L_x_22:
[----:B------:R-:W-:Y:S01]  /*e9f0*/  NOP ;  /* 0x0000000000007918 */ /* 0x000fe20000000000 */
[----:B--2---:R-:W-:Y:S05]  /*ea00*/  EXIT ;  /* 0x000000000000794d */ /* 0x004fea0003800000 */
.L_x_8:
[----:B------:R-:W0:Y:S02]  /*ea10*/  SYNCS.PHASECHK.TRANS64.TRYWAIT P3, [UR4+0x14000], RZ ;  /* 0x014000ffff0075a7 */ /* 0x000e240008061104 */
[----:B0-----:R-:W-:Y:S05]  /*ea20*/  @!P3 BRA `(.L_x_8) ;  /* 0xfffffffc00f8b947 */ /* 0x001fea000383ffff */
[----:B------:R-:W-:Y:S05]  /*ea30*/  BRA `(.L_x_7) ;  /* 0xffffff6000ec7947 */ /* 0x000fea000383ffff */
.L_x_17:
[----:B------:R-:W1:Y:S02]  /*ea40*/  SYNCS.PHASECHK.TRANS64.TRYWAIT P0, [UR4+0x1c010], RZ ;  /* 0x01c010ffff0075a7 */ /* 0x000e640008001104 */
[----:B-1----:R-:W-:Y:S05]  /*ea50*/  @!P0 BRA `(.L_x_17) ;  /* 0xfffffffc00f88947 */ /* 0x002fea000383ffff */
[----:B------:R-:W-:Y:S05]  /*ea60*/  BRA `(.L_x_25) ;  /* 0xffffff9400747947 */ /* 0x000fea000383ffff */
.L_x_18:
[----:B------:R-:W0:Y:S02]  /*ea70*/  SYNCS.PHASECHK.TRANS64.TRYWAIT P0, [R20+URZ], R21 ;  /* 0x00000015140075a7 */ /* 0x000e2400080011ff */
[----:B0-----:R-:W-:Y:S05]  /*ea80*/  @!P0 BRA `(.L_x_18) ;  /* 0xfffffffc00f88947 */ /* 0x001fea000383ffff */
[----:B------:R-:W-:Y:S05]  /*ea90*/  BRA `(.L_x_26) ;  /* 0xffffffa000547947 */ /* 0x000fea000383ffff */
.L_x_21:
[----:B------:R-:W0:Y:S02]  /*eaa0*/  SYNCS.PHASECHK.TRANS64.TRYWAIT P0, [R20+URZ], R3 ;  /* 0x00000003140075a7 */ /* 0x000e2400080011ff */
[----:B0-----:R-:W-:Y:S05]  /*eab0*/  @!P0 BRA `(.L_x_21) ;  /* 0xfffffffc00f88947 */ /* 0x001fea000383ffff */
[----:B------:R-:W-:Y:S05]  /*eac0*/  BRA `(.L_x_27) ;  /* 0xffffffb000e07947 */ /* 0x000fea000383ffff */
        .weak           $__internal_0_$__cuda_sm10x_tcgen05_guardrail_trap_col_being_dealloced_not_returned_by_alloc
        .type           $__internal_0_$__cuda_sm10x_tcgen05_guardrail_trap_col_being_dealloced_not_returned_by_alloc,@function
        .size           $__internal_0_$__cuda_sm10x_tcgen05_guardrail_trap_col_being_dealloced_not_returned_by_alloc,($__internal_1_$__cuda_sm10x_tcgen05_guardrail_trap_phase_invalid_during_alloc - $__internal_0_$__cuda_sm10x_tcgen05_guardrail_trap_col_being_dealloced_not_returned_by_alloc)
$__internal_0_$__cuda_sm10x_tcgen05_guardrail_trap_col_being_dealloced_not_returned_by_alloc:
[----:B------:R-:W-:Y:S05]  /*ead0*/  BPT.TRAP 0x1 ;  /* 0x000000040000795c */ /* 0x000fea0000300000 */
[----:B------:R-:W-:-:S04]  /*eae0*/  IMAD.MOV.U32 R3, RZ, RZ, 0x0 ;  /* 0x00000000ff037424 */ /* 0x000fc800078e00ff */
[----:B------:R-:W-:Y:S05]  /*eaf0*/  RET.REL.NODEC R2 `(attn_fwd) ;  /* 0xffffff1402407950 */ /* 0x000fea0003c3ffff */
        .weak           $__internal_1_$__cuda_sm10x_tcgen05_guardrail_trap_phase_invalid_during_alloc
        .type           $__internal_1_$__cuda_sm10x_tcgen05_guardrail_trap_phase_invalid_during_alloc,@function
        .size           $__internal_1_$__cuda_sm10x_tcgen05_guardrail_trap_phase_invalid_during_alloc,($__internal_2_$__cuda_sm10x_tcgen05_guardrail_trap_unallocated_columns_being_dealloced - $__internal_1_$__cuda_sm10x_tcgen05_guardrail_trap_phase_invalid_during_alloc)
$__internal_1_$__cuda_sm10x_tcgen05_guardrail_trap_phase_invalid_during_alloc:
[----:B------:R-:W-:Y:S05]  /*eb00*/  BPT.TRAP 0x1 ;  /* 0x000000040000795c */ /* 0x000fea0000300000 */
[----:B------:R-:W-:-:S04]  /*eb10*/  IMAD.MOV.U32 R3, RZ, RZ, 0x0 ;  /* 0x00000000ff037424 */ /* 0x000fc800078e00ff */
[----:B------:R-:W-:Y:S05]  /*eb20*/  RET.REL.NODEC R2 `(attn_fwd) ;  /* 0xffffff1402347950 */ /* 0x000fea0003c3ffff */
        .weak           $__internal_2_$__cuda_sm10x_tcgen05_guardrail_trap_unallocated_columns_being_dealloced
        .type           $__internal_2_$__cuda_sm10x_tcgen05_guardrail_trap_unallocated_columns_being_dealloced,@function
        .size           $__internal_2_$__cuda_sm10x_tcgen05_guardrail_trap_unallocated_columns_being_dealloced,(.L_x_31 - $__internal_2_$__cuda_sm10x_tcgen05_guardrail_trap_unallocated_columns_being_dealloced)
$__internal_2_$__cuda_sm10x_tcgen05_guardrail_trap_unallocated_columns_being_dealloced:
[----:B------:R-:W-:Y:S05]  /*eb30*/  BPT.TRAP 0x1 ;  /* 0x000000040000795c */ /* 0x000fea0000300000 */
[----:B------:R-:W-:-:S04]  /*eb40*/  IMAD.MOV.U32 R3, RZ, RZ, 0x0 ;  /* 0x00000000ff037424 */ /* 0x000fc800078e00ff */
[----:B------:R-:W-:Y:S05]  /*eb50*/  RET.REL.NODEC R2 `(attn_fwd) ;  /* 0xffffff1402287950 */ /* 0x000fea0003c3ffff */
.L_x_28:
[----:B------:R-:W-:-:S00]  /*eb60*/  BRA `(.L_x_28) ;  /* 0xfffffffc00fc7947 */ /* 0x000fc0000383ffff */
[----:B------:R-:W-:-:S00]  /*eb70*/  NOP ;  /* 0x0000000000007918 */ /* 0x000fc00000000000 */
        /* <DEDUP_REMOVED lines=8> */
.L_x_31:


//--------------------- .nv.global.init           --------------------------
	.section	.nv.global.init,"aw",@progbits
.nv.global.init:
	.type		_$_str,@object
	.size		_$_str,(.L_3 - _$_str)
_$_str:
        /*0000*/ 	.byte	0x5f, 0x5f, 0x43, 0x55, 0x44, 0x41, 0x5f, 0x46, 0x54, 0x5a, 0x00
.L_3:


//--------------------- .nv.shared.attn_fwd       --------------------------
	.section	.nv.shared.attn_fwd,"aw",@nobits
	.sectionflags	@""
	.align	16
	.zero		1024


//--------------------- .nv.shared.reserved.0     --------------------------
	.section	.nv.shared.reserved.0,"aw",@nobits
	.align	8
	.weak		__nv_reservedSMEM_offset_0_alias
	.size		__nv_reservedSMEM_offset_0_alias, 0, 64
	.other		__nv_reservedSMEM_offset_0_alias,@"STO_CUDA_RESERVED_SHARED STV_DEFAULT"
__nv_reservedSMEM_offset_0_alias:
	.zero		0
.nv.shared.reserved.0:
	.zero		64
	.weak		__nv_reservedSMEM_allocation_phase
	.type		__nv_reservedSMEM_allocation_phase,@object
	.size		__nv_reservedSMEM_allocation_phase,(.L_0 - __nv_reservedSMEM_allocation_phase)
__nv_reservedSMEM_allocation_phase:
	.zero		1
.L_0:
	.zero		7
	.weak		__nv_reservedSMEM_devtool_atexit_pc
	.type		__nv_reservedSMEM_devtool_atexit_pc,@object
	.size		__nv_reservedSMEM_devtool_atexit_pc,(__nv_reservedSMEM_allocation_mask - __nv_reservedSMEM_devtool_atexit_pc)
__nv_reservedSMEM_devtool_atexit_pc:
	.zero		8
	.weak		__nv_reservedSMEM_allocation_mask
	.type		__nv_reservedSMEM_allocation_mask,@object
	.size		__nv_reservedSMEM_allocation_mask,(.L_2 - __nv_reservedSMEM_allocation_mask)
__nv_reservedSMEM_allocation_mask:
	.zero		4
.L_2:


//--------------------- .nv.constant0.attn_fwd    --------------------------
	.section	.nv.constant0.attn_fwd,"a",@progbits
	.sectionflags	@""
	.align	4
.nv.constant0.attn_fwd:
	.zero		1032


//--------------------- SYMBOLS --------------------------

	.type		.nv.reservedSmem.offset0,@object
	.size		.nv.reservedSmem.offset0,0x4
	.type		.nv.reservedSmem.cap,@object
	.size		.nv.reservedSmem.cap,0x4
